# CuTe-DSL kernel — source=cudnn_frontend_dsl family=gemm_amax
# config = {"ab_dtype": "Float8E4M3FN", "sf_vec": 32, "d_dtype": "BFloat16", "mma_mn": [128, 256], "cluster_mn": [1, 1]}


// ===== COMPILED SASS (sm_100a) =====

	.target	sm_100a

	.elftype	@"ET_EXEC"


//--------------------- .note.nv.tkinfo           --------------------------
	.section	.note.nv.tkinfo,"",@"SHT_NOTE"
	.sectionflags	@"SHF_NOTE_NV_TKINFO"
	.tkinfo
        /*0018*/ 	.word	0x00000081
        /*0030*/ 	.string	""
        /*0030*/ 	.string	"ptxas"
        /*0030*/ 	.string	"Cuda compilation tools, release 12.9, V12.9.83"
        /*0030*/ 	.string	"Build system must define TOOLS_VERSION_EXTENDED"
        /*0030*/ 	.string	"-O 3 -arch sm_100a "



//--------------------- .note.nv.cuver            --------------------------
	.section	.note.nv.cuver,"",@"SHT_NOTE"
	.sectionflags	@"SHF_NOTE_NV_CUVER"
        /*0018*/ 	.short	0x0001
        /*001a*/ 	.short	0x0064
        /*001c*/ 	.short	0x0001
        /*001e*/ 	.short	0x0000
        /*0020*/ 	.short	0x0001
        /*0022*/ 	.short	0x0000


//--------------------- .nv.info                  --------------------------
	.section	.nv.info,"",@"SHT_CUDA_INFO"
	.align	4


	//----- nvinfo : EIATTR_REGCOUNT
	.align		4
        /*0000*/ 	.byte	0x04, 0x2f
        /*0002*/ 	.short	(.L_4 - .L_3)
	.align		4
.L_3:
        /*0004*/ 	.word	index@(kernel_cutlass_kernel_cudnngemm_amaxdense_blockscaled_gemm_persistent_amaxSm100BlockScaledPersistentDenseGemmKernel_object_at__TiledMMA_ThrLayoutVMNK11110000_PermutationMNK____MMAAtom_Thr_0)
        /*0008*/ 	.word	0x00000038


	//----- nvinfo : EIATTR_FRAME_SIZE
	.align		4
.L_4:
        /*000c*/ 	.byte	0x04, 0x11
        /*000e*/ 	.short	(.L_6 - .L_5)
	.align		4
.L_5:
        /*0010*/ 	.word	index@($__internal_2_$__cuda_sm10x_tcgen05_guardrail_trap_unallocated_columns_being_dealloced)
        /*0014*/ 	.word	0x00000000


	//----- nvinfo : EIATTR_FRAME_SIZE
	.align		4
.L_6:
        /*0018*/ 	.byte	0x04, 0x11
        /*001a*/ 	.short	(.L_8 - .L_7)
	.align		4
.L_7:
        /*001c*/ 	.word	index@($__internal_1_$__cuda_sm10x_tcgen05_guardrail_trap_phase_invalid_during_alloc)
        /*0020*/ 	.word	0x00000000


	//----- nvinfo : EIATTR_FRAME_SIZE
	.align		4
.L_8:
        /*0024*/ 	.byte	0x04, 0x11
        /*0026*/ 	.short	(.L_10 - .L_9)
	.align		4
.L_9:
        /*0028*/ 	.word	index@($__internal_0_$__cuda_sm10x_tcgen05_guardrail_trap_col_being_dealloced_not_returned_by_alloc)
        /*002c*/ 	.word	0x00000000


	//----- nvinfo : EIATTR_FRAME_SIZE
	.align		4
.L_10:
        /*0030*/ 	.byte	0x04, 0x11
        /*0032*/ 	.short	(.L_12 - .L_11)
	.align		4
.L_11:
        /*0034*/ 	.word	index@(kernel_cutlass_kernel_cudnngemm_amaxdense_blockscaled_gemm_persistent_amaxSm100BlockScaledPersistentDenseGemmKernel_object_at__TiledMMA_ThrLayoutVMNK11110000_PermutationMNK____MMAAtom_Thr_0)
        /*0038*/ 	.word	0x00000000


	//----- nvinfo : EIATTR_MIN_STACK_SIZE
	.align		4
.L_12:
        /*003c*/ 	.byte	0x04, 0x12
        /*003e*/ 	.short	(.L_14 - .L_13)
	.align		4
.L_13:
        /*0040*/ 	.word	index@(kernel_cutlass_kernel_cudnngemm_amaxdense_blockscaled_gemm_persistent_amaxSm100BlockScaledPersistentDenseGemmKernel_object_at__TiledMMA_ThrLayoutVMNK11110000_PermutationMNK____MMAAtom_Thr_0)
        /*0044*/ 	.word	0x00000000
.L_14:


//--------------------- .nv.info.kernel_cutlass_kernel_cudnngemm_amaxdense_blockscaled_gemm_persistent_amaxSm100BlockScaledPersistentDenseGemmKernel_object_at__TiledMMA_ThrLayoutVMNK11110000_PermutationMNK____MMAAtom_Thr_0 --------------------------
	.section	.nv.info.kernel_cutlass_kernel_cudnngemm_amaxdense_blockscaled_gemm_persistent_amaxSm100BlockScaledPersistentDenseGemmKernel_object_at__TiledMMA_ThrLayoutVMNK11110000_PermutationMNK____MMAAtom_Thr_0,"",@"SHT_CUDA_INFO"
	.sectionflags	@""
	.align	4


	//----- nvinfo : EIATTR_CUDA_API_VERSION
	.align		4
        /*0000*/ 	.byte	0x04, 0x37
        /*0002*/ 	.short	(.L_16 - .L_15)
.L_15:
        /*0004*/ 	.word	0x00000081


	//----- nvinfo : EIATTR_KPARAM_INFO
	.align		4
.L_16:
        /*0008*/ 	.byte	0x04, 0x17
        /*000a*/ 	.short	(.L_18 - .L_17)
.L_17:
        /*000c*/ 	.word	0x00000000
        /*0010*/ 	.short	0x000a
        /*0012*/ 	.short	0x02e0
        /*0014*/ 	.byte	0x00, 0xf0, 0x31, 0x00


	//----- nvinfo : EIATTR_KPARAM_INFO
	.align		4
.L_18:
        /*0018*/ 	.byte	0x04, 0x17
        /*001a*/ 	.short	(.L_20 - .L_19)
.L_19:
        /*001c*/ 	.word	0x00000000
        /*0020*/ 	.short	0x0009
        /*0022*/ 	.short	0x02d4
        /*0024*/ 	.byte	0x00, 0xf0, 0x31, 0x00


	//----- nvinfo : EIATTR_KPARAM_INFO
	.align		4
.L_20:
        /*0028*/ 	.byte	0x04, 0x17
        /*002a*/ 	.short	(.L_22 - .L_21)
.L_21:
        /*002c*/ 	.word	0x00000000
        /*0030*/ 	.short	0x0008
        /*0032*/ 	.short	0x02c8
        /*0034*/ 	.byte	0x00, 0xf0, 0x31, 0x00


	//----- nvinfo : EIATTR_KPARAM_INFO
	.align		4
.L_22:
        /*0038*/ 	.byte	0x04, 0x17
        /*003a*/ 	.short	(.L_24 - .L_23)
.L_23:
        /*003c*/ 	.word	0x00000000
        /*0040*/ 	.short	0x0007
        /*0042*/ 	.short	0x02c0
        /*0044*/ 	.byte	0x00, 0xf0, 0x21, 0x00


	//----- nvinfo : EIATTR_KPARAM_INFO
	.align		4
.L_24:
        /*0048*/ 	.byte	0x04, 0x17
        /*004a*/ 	.short	(.L_26 - .L_25)
.L_25:
        /*004c*/ 	.word	0x00000000
        /*0050*/ 	.short	0x0006
        /*0052*/ 	.short	0x0240
        /*0054*/ 	.byte	0x00, 0xf0, 0x01, 0x02


	//----- nvinfo : EIATTR_KPARAM_INFO
	.align		4
.L_26:
        /*0058*/ 	.byte	0x04, 0x17
        /*005a*/ 	.short	(.L_28 - .L_27)
.L_27:
        /*005c*/ 	.word	0x00000000
        /*0060*/ 	.short	0x0005
        /*0062*/ 	.short	0x01c0
        /*0064*/ 	.byte	0x00, 0xf0, 0x01, 0x02


	//----- nvinfo : EIATTR_KPARAM_INFO
	.align		4
.L_28:
        /*0068*/ 	.byte	0x04, 0x17
        /*006a*/ 	.short	(.L_30 - .L_29)
.L_29:
        /*006c*/ 	.word	0x00000000
        /*0070*/ 	.short	0x0004
        /*0072*/ 	.short	0x0140
        /*0074*/ 	.byte	0x00, 0xf0, 0x01, 0x02


	//----- nvinfo : EIATTR_KPARAM_INFO
	.align		4
.L_30:
        /*0078*/ 	.byte	0x04, 0x17
        /*007a*/ 	.short	(.L_32 - .L_31)
.L_31:
        /*007c*/ 	.word	0x00000000
        /*0080*/ 	.short	0x0003
        /*0082*/ 	.short	0x00c0
        /*0084*/ 	.byte	0x00, 0xf0, 0x01, 0x02


	//----- nvinfo : EIATTR_KPARAM_INFO
	.align		4
.L_32:
        /*0088*/ 	.byte	0x04, 0x17
        /*008a*/ 	.short	(.L_34 - .L_33)
.L_33:
        /*008c*/ 	.word	0x00000000
        /*0090*/ 	.short	0x0002
        /*0092*/ 	.short	0x0040
        /*0094*/ 	.byte	0x00, 0xf0, 0x01, 0x02


	//----- nvinfo : EIATTR_KPARAM_INFO
	.align		4
.L_34:
        /*0098*/ 	.byte	0x04, 0x17
        /*009a*/ 	.short	(.L_36 - .L_35)
.L_35:
        /*009c*/ 	.word	0x00000000
        /*00a0*/ 	.short	0x0001
        /*00a2*/ 	.short	0x000c
        /*00a4*/ 	.byte	0x00, 0xf0, 0x31, 0x00


	//----- nvinfo : EIATTR_KPARAM_INFO
	.align		4
.L_36:
        /*00a8*/ 	.byte	0x04, 0x17
        /*00aa*/ 	.short	(.L_38 - .L_37)
.L_37:
        /*00ac*/ 	.word	0x00000000
        /*00b0*/ 	.short	0x0000
        /*00b2*/ 	.short	0x0000
        /*00b4*/ 	.byte	0x00, 0xf0, 0x31, 0x00


	//----- nvinfo : EIATTR_AT_ENTRY_FRAGMENTS
	.align		4
.L_38:
        /*00b8*/ 	.byte	0x04, 0x4f
        /*00ba*/ 	.short	(.L_40 - .L_39)


	//   ....[0]....
.L_39:
        /*00bc*/ 	.word	0x00000004


	//----- nvinfo : EIATTR_RESERVED_SMEM_USED
	.align		4
.L_40:
        /*00c0*/ 	.byte	0x01, 0x41
	.zero		2


	//----- nvinfo : EIATTR_SPARSE_MMA_MASK
	.align		4
        /*00c4*/ 	.byte	0x03, 0x50
        /*00c6*/ 	.short	0x0000


	//----- nvinfo : EIATTR_TCGEN05_1CTA_USED
	.align		4
        /*00c8*/ 	.byte	0x01, 0x51
	.zero		2


	//----- nvinfo : EIATTR_MAXREG_COUNT
	.align		4
        /*00cc*/ 	.byte	0x03, 0x1b
        /*00ce*/ 	.short	0x00ff


	//----- nvinfo : EIATTR_NUM_BARRIERS
	.align		4
        /*00d0*/ 	.byte	0x02, 0x4c
        /*00d2*/ 	.byte	0x04
	.zero		1


	//----- nvinfo : EIATTR_INT_WARP_WIDE_INSTR_OFFSETS
	.align		4
        /*00d4*/ 	.byte	0x04, 0x31
        /*00d6*/ 	.short	(.L_42 - .L_41)


	//   ....[0]....
.L_41:
        /*00d8*/ 	.word	0x000029b0


	//   ....[1]....
        /*00dc*/ 	.word	0x000029e0


	//----- nvinfo : EIATTR_COOP_GROUP_MASK_REGIDS
	.align		4
.L_42:
        /*00e0*/ 	.byte	0x04, 0x29
        /*00e2*/ 	.short	(.L_44 - .L_43)


	//   ....[0]....
.L_43:
        /*00e4*/ 	.word	0xffffffff


	//   ....[1]....
        /*00e8*/ 	.word	0xffffffff


	//   ....[2]....
        /*00ec*/ 	.word	0xffffffff


	//   ....[3]....
        /*00f0*/ 	.word	0xffffffff


	//   ....[4]....
        /*00f4*/ 	.word	0xffffffff


	//----- nvinfo : EIATTR_COOP_GROUP_INSTR_OFFSETS
	.align		4
.L_44:
        /*00f8*/ 	.byte	0x04, 0x28
        /*00fa*/ 	.short	(.L_46 - .L_45)


	//   ....[0]....
.L_45:
        /*00fc*/ 	.word	0x00001850


	//   ....[1]....
        /*0100*/ 	.word	0x00001b10


	//   ....[2]....
        /*0104*/ 	.word	0x00002510


	//   ....[3]....
        /*0108*/ 	.word	0x00002880


	//   ....[4]....
        /*010c*/ 	.word	0x00002a90


	//----- nvinfo : EIATTR_VRC_CTA_INIT_COUNT
	.align		4
.L_46:
        /*0110*/ 	.byte	0x02, 0x4a
        /*0112*/ 	.byte	0x80
	.zero		1


	//----- nvinfo : EIATTR_MBARRIER_INSTR_OFFSETS
	.align		4
        /*0114*/ 	.byte	0x04, 0x39
        /*0116*/ 	.short	(.L_48 - .L_47)


	//   ....[0]....
.L_47:
        /*0118*/ 	.word	0x00000290
        /*011c*/ 	.word	0x000000ff
        /*0120*/ 	.word	0x00000000
        /*0124*/ 	.short	0x0100
        /*0126*/ 	.byte	0x05
	.zero		1


	//   ....[1]....
        /*0128*/ 	.word	0x000002a0
        /*012c*/ 	.word	0x000000ff
        /*0130*/ 	.word	0x00000008
        /*0134*/ 	.short	0x0100
        /*0136*/ 	.byte	0x05
	.zero		1


	//   ....[2]....
        /*0138*/ 	.word	0x000002b0
        /*013c*/ 	.word	0x000000ff
        /*0140*/ 	.word	0x00000010
        /*0144*/ 	.short	0x0100
        /*0146*/ 	.byte	0x05
	.zero		1


	//   ....[3]....
        /*0148*/ 	.word	0x000002c0
        /*014c*/ 	.word	0x000000ff
        /*0150*/ 	.word	0x00000018
        /*0154*/ 	.short	0x0100
        /*0156*/ 	.byte	0x05
	.zero		1


	//   ....[4]....
        /*0158*/ 	.word	0x000002d0
        /*015c*/ 	.word	0x000000ff
        /*0160*/ 	.word	0x00000020
        /*0164*/ 	.short	0x0100
        /*0166*/ 	.byte	0x05
	.zero		1


	//   ....[5]....
        /*0168*/ 	.word	0x000002e0
        /*016c*/ 	.word	0x000000ff
        /*0170*/ 	.word	0x00000028
        /*0174*/ 	.short	0x0100
        /*0176*/ 	.byte	0x05
	.zero		1


	//   ....[6]....
        /*0178*/ 	.word	0x000002f0
        /*017c*/ 	.word	0x000000ff
        /*0180*/ 	.word	0x00000030
        /*0184*/ 	.short	0x0100
        /*0186*/ 	.byte	0x05
	.zero		1


	//   ....[7]....
        /*0188*/ 	.word	0x00000300
        /*018c*/ 	.word	0x000000ff
        /*0190*/ 	.word	0x00000038
        /*0194*/ 	.short	0x0100
        /*0196*/ 	.byte	0x05
	.zero		1


	//   ....[8]....
        /*0198*/ 	.word	0x00000440
        /*019c*/ 	.word	0x000000ff
        /*01a0*/ 	.word	0x00000040
        /*01a4*/ 	.short	0x0100
        /*01a6*/ 	.byte	0x06
	.zero		1


	//   ....[9]....
        /*01a8*/ 	.word	0x00000450
        /*01ac*/ 	.word	0x000000ff
        /*01b0*/ 	.word	0x00000048
        /*01b4*/ 	.short	0x0100
        /*01b6*/ 	.byte	0x06
	.zero		1


	//   ....[10]....
        /*01b8*/ 	.word	0x00000800
        /*01bc*/ 	.word	0x000000ff
        /*01c0*/ 	.word	0x00000020
        /*01c4*/ 	.short	0x010a
        /*01c6*/ 	.byte	0x06
	.zero		1


	//   ....[11]....
        /*01c8*/ 	.word	0x000009e0
        /*01cc*/ 	.word	0x000000ff
        /*01d0*/ 	.word	0x00000020
        /*01d4*/ 	.short	0x010a
        /*01d6*/ 	.byte	0x19
	.zero		1


	//   ....[12]....
        /*01d8*/ 	.word	0x00000b30
        /*01dc*/ 	.word	0x000000ff
        /*01e0*/ 	.word	0x00000020
        /*01e4*/ 	.short	0x010a
        /*01e6*/ 	.byte	0x1d
	.zero		1


	//   ....[13]....
        /*01e8*/ 	.word	0x00000e40
        /*01ec*/ 	.word	0x000000ff
        /*01f0*/ 	.word	0x00000020
        /*01f4*/ 	.short	0x010a
        /*01f6*/ 	.byte	0x04
	.zero		1


	//   ....[14]....
        /*01f8*/ 	.word	0x00001380
        /*01fc*/ 	.word	0x000000ff
        /*0200*/ 	.word	0x00000000
        /*0204*/ 	.short	0x010a
        /*0206*/ 	.byte	0x11
	.zero		1


	//   ....[15]....
        /*0208*/ 	.word	0x00001390
        /*020c*/ 	.word	0x000000ff
        /*0210*/ 	.word	0x00000048
        /*0214*/ 	.short	0x010a
        /*0216*/ 	.byte	0x0c
	.zero		1


	//   ....[16]....
        /*0218*/ 	.word	0x000015a0
        /*021c*/ 	.word	0x000000ff
        /*0220*/ 	.word	0x00000000
        /*0224*/ 	.short	0x010a
        /*0226*/ 	.byte	0x11
	.zero		1


	//   ....[17]....
        /*0228*/ 	.word	0x000016f0
        /*022c*/ 	.word	0x000000ff
        /*0230*/ 	.word	0x00000000
        /*0234*/ 	.short	0x010a
        /*0236*/ 	.byte	0x11
	.zero		1


	//   ....[18]....
        /*0238*/ 	.word	0x000017f0
        /*023c*/ 	.word	0x00000009
        /*0240*/ 	.word	0x00000048
        /*0244*/ 	.short	0x010a
        /*0246*/ 	.byte	0xff
	.zero		1


	//   ....[19]....
        /*0248*/ 	.word	0x00002050
        /*024c*/ 	.word	0x00000003
        /*0250*/ 	.word	0x00000040
        /*0254*/ 	.short	0x010a
        /*0256*/ 	.byte	0xff
	.zero		1


	//   ....[20]....
        /*0258*/ 	.word	0x00002680
        /*025c*/ 	.word	0x000000ff
        /*0260*/ 	.word	0x00000048
        /*0264*/ 	.short	0x0101
        /*0266*/ 	.byte	0x07
	.zero		1


	//   ....[21]....
        /*0268*/ 	.word	0x00002af0
        /*026c*/ 	.word	0x00000000
        /*0270*/ 	.word	0x00000020
        /*0274*/ 	.short	0x010a
        /*0276*/ 	.byte	0xff
	.zero		1


	//   ....[22]....
        /*0278*/ 	.word	0x00002b70
        /*027c*/ 	.word	0x00000000
        /*0280*/ 	.word	0x00000020
        /*0284*/ 	.short	0x010a
        /*0286*/ 	.byte	0xff
	.zero		1


	//   ....[23]....
        /*0288*/ 	.word	0x00002bf0
        /*028c*/ 	.word	0x00000000
        /*0290*/ 	.word	0x00000048
        /*0294*/ 	.short	0x010a
        /*0296*/ 	.byte	0xff
	.zero		1


	//   ....[24]....
        /*0298*/ 	.word	0x00002c70
        /*029c*/ 	.word	0x00000000
        /*02a0*/ 	.word	0x00000000
        /*02a4*/ 	.short	0x010a
        /*02a6*/ 	.byte	0xff
	.zero		1


	//   ....[25]....
        /*02a8*/ 	.word	0x00002cd0
        /*02ac*/ 	.word	0x00000009
        /*02b0*/ 	.word	0x00000048
        /*02b4*/ 	.short	0x010a
        /*02b6*/ 	.byte	0xff
	.zero		1


	//   ....[26]....
        /*02b8*/ 	.word	0x00002d30
        /*02bc*/ 	.word	0x00000003
        /*02c0*/ 	.word	0x00000040
        /*02c4*/ 	.short	0x010a
        /*02c6*/ 	.byte	0xff
	.zero		1


	//----- nvinfo : EIATTR_NUM_MBARRIERS
	.align		4
.L_48:
        /*02c8*/ 	.byte	0x03, 0x38
        /*02ca*/ 	.short	0x000a


	//----- nvinfo : EIATTR_EXIT_INSTR_OFFSETS
	.align		4
        /*02cc*/ 	.byte	0x04, 0x1c
        /*02ce*/ 	.short	(.L_50 - .L_49)


	//   ....[0]....
.L_49:
        /*02d0*/ 	.word	0x00001820


	//   ....[1]....
        /*02d4*/ 	.word	0x00002ab0


	//----- nvinfo : EIATTR_REQNTID
	.align		4
.L_50:
        /*02d8*/ 	.byte	0x04, 0x10
        /*02da*/ 	.short	(.L_52 - .L_51)
.L_51:
        /*02dc*/ 	.word	0x000000c0
        /*02e0*/ 	.word	0x00000001
        /*02e4*/ 	.word	0x00000001


	//----- nvinfo : EIATTR_CRS_STACK_SIZE
	.align		4
.L_52:
        /*02e8*/ 	.byte	0x04, 0x1e
        /*02ea*/ 	.short	(.L_54 - .L_53)
.L_53:
        /*02ec*/ 	.word	0x00000000


	//----- nvinfo : EIATTR_CBANK_PARAM_SIZE
	.align		4
.L_54:
        /*02f0*/ 	.byte	0x03, 0x19
        /*02f2*/ 	.short	0x02ec


	//----- nvinfo : EIATTR_PARAM_CBANK
	.align		4
        /*02f4*/ 	.byte	0x04, 0x0a
        /*02f6*/ 	.short	(.L_56 - .L_55)
	.align		4
.L_55:
        /*02f8*/ 	.word	index@(.nv.constant0.kernel_cutlass_kernel_cudnngemm_amaxdense_blockscaled_gemm_persistent_amaxSm100BlockScaledPersistentDenseGemmKernel_object_at__TiledMMA_ThrLayoutVMNK11110000_PermutationMNK____MMAAtom_Thr_0)
        /*02fc*/ 	.short	0x0380
        /*02fe*/ 	.short	0x02ec


	//----- nvinfo : EIATTR_SW_WAR
	.align		4
.L_56:
        /*0300*/ 	.byte	0x04, 0x36
        /*0302*/ 	.short	(.L_58 - .L_57)
.L_57:
        /*0304*/ 	.word	0x00000008
.L_58:


//--------------------- .nv.compat                --------------------------
	.section	.nv.compat,"",@"SHT_CUDA_COMPAT_INFO"
	.align	4
        /*0000*/ 	.byte	0x02, 0x02, 0x02, 0x00, 0x02, 0x05, 0x05, 0x00, 0x02, 0x03, 0x01, 0x00, 0x02, 0x06, 0x01, 0x00


//--------------------- .nv.callgraph             --------------------------
	.section	.nv.callgraph,"",@"SHT_CUDA_CALLGRAPH"
	.align	4
	.sectionentsize	8
	.align		4
        /*0000*/ 	.word	0x00000000
	.align		4
        /*0004*/ 	.word	0xffffffff
	.align		4
        /*0008*/ 	.word	0x00000000
	.align		4
        /*000c*/ 	.word	0xfffffffe
	.align		4
        /*0010*/ 	.word	0x00000000
	.align		4
        /*0014*/ 	.word	0xfffffffd
	.align		4
        /*0018*/ 	.word	0x00000000
	.align		4
        /*001c*/ 	.word	0xfffffffc


//--------------------- .text.kernel_cutlass_kernel_cudnngemm_amaxdense_blockscaled_gemm_persistent_amaxSm100BlockScaledPersistentDenseGemmKernel_object_at__TiledMMA_ThrLayoutVMNK11110000_PermutationMNK____MMAAtom_Thr_0 --------------------------
	.section	.text.kernel_cutlass_kernel_cudnngemm_amaxdense_blockscaled_gemm_persistent_amaxSm100BlockScaledPersistentDenseGemmKernel_object_at__TiledMMA_ThrLayoutVMNK11110000_PermutationMNK____MMAAtom_Thr_0,"ax",@progbits
	.align	128
        .global         kernel_cutlass_kernel_cudnngemm_amaxdense_blockscaled_gemm_persistent_amaxSm100BlockScaledPersistentDenseGemmKernel_object_at__TiledMMA_ThrLayoutVMNK11110000_PermutationMNK____MMAAtom_Thr_0
        .type           kernel_cutlass_kernel_cudnngemm_amaxdense_blockscaled_gemm_persistent_amaxSm100BlockScaledPersistentDenseGemmKernel_object_at__TiledMMA_ThrLayoutVMNK11110000_PermutationMNK____MMAAtom_Thr_0,@function
        .size           kernel_cutlass_kernel_cudnngemm_amaxdense_blockscaled_gemm_persistent_amaxSm100BlockScaledPersistentDenseGemmKernel_object_at__TiledMMA_ThrLayoutVMNK11110000_PermutationMNK____MMAAtom_Thr_0,(.L_x_45 - kernel_cutlass_kernel_cudnngemm_amaxdense_blockscaled_gemm_persistent_amaxSm100BlockScaledPersistentDenseGemmKernel_object_at__TiledMMA_ThrLayoutVMNK11110000_PermutationMNK____MMAAtom_Thr_0)
        .other          kernel_cutlass_kernel_cudnngemm_amaxdense_blockscaled_gemm_persistent_amaxSm100BlockScaledPersistentDenseGemmKernel_object_at__TiledMMA_ThrLayoutVMNK11110000_PermutationMNK____MMAAtom_Thr_0,@"STO_CUDA_ENTRY STV_DEFAULT"
kernel_cutlass_kernel_cudnngemm_amaxdense_blockscaled_gemm_persistent_amaxSm100BlockScaledPersistentDenseGemmKernel_object_at__TiledMMA_ThrLayoutVMNK11110000_PermutationMNK____MMAAtom_Thr_0:
.text.kernel_cutlass_kernel_cudnngemm_amaxdense_blockscaled_gemm_persistent_amaxSm100BlockScaledPersistentDenseGemmKernel_object_at__TiledMMA_ThrLayoutVMNK11110000_PermutationMNK____MMAAtom_Thr_0:
[----:B------:R-:W1:Y:S01]  /*0000*/  LDC R1, c[0x0][0x37c] ;  /* 0x0000df00ff017b82 */ /* 0x000e620000000800 */
[----:B------:R-:W2:Y:S01]  /*0010*/  S2R R3, SR_TID.X ;  /* 0x0000000000037919 */ /* 0x000ea20000002100 */
[----:B------:R-:W3:Y:S01]  /*0020*/  LDCU.U8 UR5, c[0x0][0x382] ;  /* 0x00007040ff0577ac */ /* 0x000ee20008000000 */
[----:B------:R-:W4:Y:S01]  /*0030*/  LDCU.U8 UR4, c[0x0][0x381] ;  /* 0x00007020ff0477ac */ /* 0x000f220008000000 */
[----:B---3--:R-:W-:Y:S02]  /*0040*/  ULOP3.LUT UR5, UR5, 0x1, URZ, 0xc0, !UPT ;  /* 0x0000000105057892 */ /* 0x008fe4000f8ec0ff */
[----:B----4-:R-:W-:Y:S02]  /*0050*/  ULOP3.LUT UR4, UR4, 0x1, URZ, 0xc0, !UPT ;  /* 0x0000000104047892 */ /* 0x010fe4000f8ec0ff */
[----:B------:R-:W-:Y:S02]  /*0060*/  UISETP.NE.U32.AND UP6, UPT, UR5, 0x1, UPT ;  /* 0x000000010500788c */ /* 0x000fe4000bfc5070 */
[----:B------:R-:W-:Y:S01]  /*0070*/  UISETP.NE.U32.AND UP5, UPT, UR4, 0x1, UPT ;  /* 0x000000010400788c */ /* 0x000fe2000bfa5070 */
[----:B--2---:R-:W-:-:S04]  /*0080*/  SHF.R.U32.HI R5, RZ, 0x5, R3 ;  /* 0x00000005ff057819 */ /* 0x004fc80000011603 */
[----:B------:R-:W-:-:S13]  /*0090*/  ISETP.NE.AND P1, PT, R5, 0x5, PT ;  /* 0x000000050500780c */ /* 0x000fda0003f25270 */
[----:B-1----:R-:W-:Y:S05]  /*00a0*/  @P1 BRA `(.L_x_0) ;  /* 0x0000000000481947 */ /* 0x002fea0003800000 */
[----:B------:R-:W1:Y:S02]  /*00b0*/  LDCU.64 UR4, c[0x0][0x348] ;  /* 0x00006900ff0477ac */ /* 0x000e640008000a00 */
[----:B-1----:R-:W-:Y:S02]  /*00c0*/  UIADD3 UR12, UP4, UPT, UR4, 0x40, URZ ;  /* 0x00000040040c7890 */ /* 0x002fe4000ff9e0ff */
[----:B------:R-:W-:Y:S02]  /*00d0*/  UIADD3 UR10, UP3, UPT, UR4, 0xc0, URZ ;  /* 0x000000c0040a7890 */ /* 0x000fe4000ff7e0ff */
[----:B------:R-:W-:Y:S02]  /*00e0*/  UIADD3 UR8, UP2, UPT, UR4, 0x140, URZ ;  /* 0x0000014004087890 */ /* 0x000fe4000ff5e0ff */
[----:B------:R-:W-:Y:S02]  /*00f0*/  UIADD3 UR6, UP1, UPT, UR4, 0x1c0, URZ ;  /* 0x000001c004067890 */ /* 0x000fe4000ff3e0ff */
[----:B------:R-:W-:-:S02]  /*0100*/  UIADD3 UR4, UP0, UPT, UR4, 0x240, URZ ;  /* 0x0000024004047890 */ /* 0x000fc4000ff1e0ff */
[----:B------:R-:W-:Y:S02]  /*0110*/  UIADD3.X UR13, UPT, UPT, URZ, UR5, URZ, UP4, !UPT ;  /* 0x00000005ff0d7290 */ /* 0x000fe4000a7fe4ff */
[----:B------:R-:W-:Y:S02]  /*0120*/  UIADD3.X UR11, UPT, UPT, URZ, UR5, URZ, UP3, !UPT ;  /* 0x00000005ff0b7290 */ /* 0x000fe40009ffe4ff */
[----:B------:R-:W-:Y:S02]  /*0130*/  UIADD3.X UR9, UPT, UPT, URZ, UR5, URZ, UP2, !UPT ;  /* 0x00000005ff097290 */ /* 0x000fe400097fe4ff */
[----:B------:R-:W-:Y:S02]  /*0140*/  UIADD3.X UR7, UPT, UPT, URZ, UR5, URZ, UP1, !UPT ;  /* 0x00000005ff077290 */ /* 0x000fe40008ffe4ff */
[----:B------:R-:W-:Y:S01]  /*0150*/  UIADD3.X UR5, UPT, UPT, URZ, UR5, URZ, UP0, !UPT ;  /* 0x00000005ff057290 */ /* 0x000fe200087fe4ff */
[----:B------:R1:W-:Y:S02]  /*0160*/  UTMACCTL.PF [UR12] ;  /* 0x000000000c0079b9 */ /* 0x0003e40008040000 */
[----:B------:R1:W-:Y:S02]  /*0170*/  UTMACCTL.PF [UR10] ;  /* 0x000000000a0079b9 */ /* 0x0003e40008040000 */
[----:B------:R1:W-:Y:S02]  /*0180*/  UTMACCTL.PF [UR8] ;  /* 0x00000000080079b9 */ /* 0x0003e40008040000 */
[----:B------:R1:W-:Y:S02]  /*0190*/  UTMACCTL.PF [UR6] ;  /* 0x00000000060079b9 */ /* 0x0003e40008040000 */
[----:B------:R1:W-:Y:S01]  /*01a0*/  UTMACCTL.PF [UR4] ;  /* 0x00000000040079b9 */ /* 0x0003e20008040000 */
[----:B------:R-:W-:Y:S01]  /*01b0*/  UPLOP3.LUT UP4, UPT, UPT, UPT, UPT, 0x40, 0x4 ;  /* 0x000000000004789c */ /* 0x000fe20003f8e870 */
[----:B-1----:R-:W-:Y:S10]  /*01c0*/  BRA `(.L_x_1) ;  /* 0x0000000000547947 */ /* 0x002ff40003800000 */
.L_x_0:
[----:B------:R-:W-:Y:S01]  /*01d0*/  ISETP.NE.AND P0, PT, R5, RZ, PT ;  /* 0x000000ff0500720c */ /* 0x000fe20003f05270 */
[----:B------:R-:W-:-:S12]  /*01e0*/  UPLOP3.LUT UP4, UPT, UPT, UPT, UPT, 0x40, 0x4 ;  /* 0x000000000004789c */ /* 0x000fd80003f8e870 */
[----:B------:R-:W-:Y:S05]  /*01f0*/  @P0 BRA `(.L_x_1) ;  /* 0x0000000000480947 */ /* 0x000fea0003800000 */
[----:B------:R-:W1:Y:S01]  /*0200*/  S2UR UR5, SR_CgaCtaId ;  /* 0x00000000000579c3 */ /* 0x000e620000008800 */
[----:B------:R-:W-:Y:S01]  /*0210*/  UMOV UR6, 0x400 ;  /* 0x0000040000067882 */ /* 0x000fe20000000000 */
[----:B------:R-:W-:Y:S01]  /*0220*/  UMOV UR4, 0x1 ;  /* 0x0000000100047882 */ /* 0x000fe20000000000 */
[----:B------:R-:W-:Y:S02]  /*0230*/  UPLOP3.LUT UP4, UPT, UPT, UPT, UPT, 0x80, 0x8 ;  /* 0x000000000008789c */ /* 0x000fe40003f8f070 */
[----:B-1----:R-:W-:Y:S02]  /*0240*/  ULEA UR5, UR5, UR6, 0x18 ;  /* 0x0000000605057291 */ /* 0x002fe4000f8ec0ff */
[----:B------:R-:W-:-:S04]  /*0250*/  UIADD3 UR6, UPT, UPT, -UR4, 0x100000, URZ ;  /* 0x0010000004067890 */ /* 0x000fc8000fffe1ff */
[----:B------:R-:W-:Y:S02]  /*0260*/  USHF.L.U32 UR7, UR6, 0xb, URZ ;  /* 0x0000000b06077899 */ /* 0x000fe400080006ff */
[----:B------:R-:W-:Y:S01]  /*0270*/  USHF.L.U32 UR6, UR6, 0x1, URZ ;  /* 0x0000000106067899 */ /* 0x000fe200080006ff */
[----:B------:R-:W1:Y:S11]  /*0280*/  FENCE.VIEW.ASYNC.S ;  /* 0x00000000000073c6 */ /* 0x000e760000000000 */
[----:B-1----:R1:W2:Y:S01]  /*0290*/  SYNCS.EXCH.64 URZ, [UR5], UR6 ;  /* 0x0000000605ff75b2 */ /* 0x0022a20008000100 */
[----:B------:R1:W3:Y:S01]  /*02a0*/  SYNCS.EXCH.64 URZ, [UR5+0x8], UR6 ;  /* 0x0000080605ff75b2 */ /* 0x0002e20008000100 */
[----:B------:R1:W4:Y:S01]  /*02b0*/  SYNCS.EXCH.64 URZ, [UR5+0x10], UR6 ;  /* 0x0000100605ff75b2 */ /* 0x0003220008000100 */
[----:B------:R1:W5:Y:S01]  /*02c0*/  SYNCS.EXCH.64 URZ, [UR5+0x18], UR6 ;  /* 0x0000180605ff75b2 */ /* 0x0003620008000100 */
[----:B------:R1:W1:Y:S01]  /*02d0*/  SYNCS.EXCH.64 URZ, [UR5+0x20], UR6 ;  /* 0x0000200605ff75b2 */ /* 0x0002620008000100 */
[----:B------:R1:W1:Y:S01]  /*02e0*/  SYNCS.EXCH.64 URZ, [UR5+0x28], UR6 ;  /* 0x0000280605ff75b2 */ /* 0x0002620008000100 */
[----:B------:R1:W1:Y:S01]  /*02f0*/  SYNCS.EXCH.64 URZ, [UR5+0x30], UR6 ;  /* 0x0000300605ff75b2 */ /* 0x0002620008000100 */
[----:B------:R1:W1:Y:S01]  /*0300*/  SYNCS.EXCH.64 URZ, [UR5+0x38], UR6 ;  /* 0x0000380605ff75b2 */ /* 0x0002620008000100 */
[----:B------:R-:W-:Y:S01]  /*0310*/  NOP ;  /* 0x0000000000007918 */ /* 0x000fe20000000000 */
.L_x_1:
[----:B------:R-:W-:Y:S01]  /*0320*/  NOP ;  /* 0x0000000000007918 */ /* 0x000fe20000000000 */
[----:B------:R-:W5:Y:S01]  /*0330*/  LDCU.U8 UR23, c[0x0][0x650] ;  /* 0x0000ca00ff1777ac */ /* 0x000f620008000000 */
[----:B------:R-:W4:Y:S01]  /*0340*/  LDCU.U8 UR22, c[0x0][0x651] ;  /* 0x0000ca20ff1677ac */ /* 0x000f220008000000 */
[----:B------:R-:W3:Y:S02]  /*0350*/  LDCU.U8 UR21, c[0x0][0x65c] ;  /* 0x0000cb80ff1577ac */ /* 0x000ee40008000000 */
[----:B-12345:R-:W-:Y:S06]  /*0360*/  BAR.SYNC.DEFER_BLOCKING 0x0 ;  /* 0x0000000000007b1d */ /* 0x03efec0000010000 */
[----:B------:R-:W-:Y:S05]  /*0370*/  BRA.U !UP4, `(.L_x_2) ;  /* 0x000000010c3c7547 */ /* 0x000fea000b800000 */
[----:B------:R-:W1:Y:S01]  /*0380*/  S2UR UR6, SR_CgaCtaId ;  /* 0x00000000000679c3 */ /* 0x000e620000008800 */
[----:B------:R-:W-:Y:S01]  /*0390*/  UMOV UR7, 0x400 ;  /* 0x0000040000077882 */ /* 0x000fe20000000000 */
[----:B------:R-:W-:Y:S01]  /*03a0*/  UMOV UR5, 0x1 ;  /* 0x0000000100057882 */ /* 0x000fe20000000000 */
[----:B------:R-:W-:Y:S01]  /*03b0*/  UMOV UR4, 0x4 ;  /* 0x0000000400047882 */ /* 0x000fe20000000000 */
[----:B------:R-:W-:-:S04]  /*03c0*/  UIADD3 UR8, UPT, UPT, -UR5, 0x100000, URZ ;  /* 0x0010000005087890 */ /* 0x000fc8000fffe1ff */
[----:B------:R-:W-:Y:S02]  /*03d0*/  USHF.L.U32 UR9, UR8, 0xb, URZ ;  /* 0x0000000b08097899 */ /* 0x000fe400080006ff */
[----:B------:R-:W-:Y:S02]  /*03e0*/  USHF.L.U32 UR8, UR8, 0x1, URZ ;  /* 0x0000000108087899 */ /* 0x000fe400080006ff */
[----:B------:R-:W-:-:S04]  /*03f0*/  UIADD3 UR4, UPT, UPT, -UR4, 0x100000, URZ ;  /* 0x0010000004047890 */ /* 0x000fc8000fffe1ff */
[----:B------:R-:W-:Y:S02]  /*0400*/  USHF.L.U32 UR5, UR4, 0xb, URZ ;  /* 0x0000000b04057899 */ /* 0x000fe400080006ff */
[----:B------:R-:W-:Y:S02]  /*0410*/  USHF.L.U32 UR4, UR4, 0x1, URZ ;  /* 0x0000000104047899 */ /* 0x000fe400080006ff */
[----:B-1----:R-:W-:Y:S01]  /*0420*/  ULEA UR6, UR6, UR7, 0x18 ;  /* 0x0000000706067291 */ /* 0x002fe2000f8ec0ff */
[----:B------:R-:W1:Y:S11]  /*0430*/  FENCE.VIEW.ASYNC.S ;  /* 0x00000000000073c6 */ /* 0x000e760000000000 */
[----:B-1----:R1:W2:Y:S01]  /*0440*/  SYNCS.EXCH.64 URZ, [UR6+0x40], UR8 ;  /* 0x0000400806ff75b2 */ /* 0x0022a20008000100 */
[----:B------:R1:W3:Y:S01]  /*0450*/  SYNCS.EXCH.64 URZ, [UR6+0x48], UR4 ;  /* 0x0000480406ff75b2 */ /* 0x0002e20008000100 */
[----:B------:R-:W-:Y:S01]  /*0460*/  NOP ;  /* 0x0000000000007918 */ /* 0x000fe20000000000 */
.L_x_2:
[----:B------:R-:W-:Y:S01]  /*0470*/  NOP ;  /* 0x0000000000007918 */ /* 0x000fe20000000000 */
[----:B--23--:R-:W-:Y:S06]  /*0480*/  BAR.SYNC.DEFER_BLOCKING 0x0 ;  /* 0x0000000000007b1d */ /* 0x00cfec0000010000 */
[----:B------:R-:W2:Y:S01]  /*0490*/  LDCU.U8 UR15, c[0x0][0x668] ;  /* 0x0000cd00ff0f77ac */ /* 0x000ea20008000000 */
[----:B------:R-:W3:Y:S01]  /*04a0*/  LDCU.U8 UR14, c[0x0][0x669] ;  /* 0x0000cd20ff0e77ac */ /* 0x000ee20008000000 */
[----:B------:R-:W4:Y:S01]  /*04b0*/  LDCU.U8 UR13, c[0x0][0x65d] ;  /* 0x0000cba0ff0d77ac */ /* 0x000f220008000000 */
[----:B------:R-:W-:Y:S01]  /*04c0*/  NOP ;  /* 0x0000000000007918 */ /* 0x000fe20000000000 */
[----:B------:R-:W-:Y:S06]  /*04d0*/  BAR.SYNC.DEFER_BLOCKING 0x1, 0xc0 ;  /* 0x0043000000007b1d */ /* 0x000fec0000010000 */
[----:B------:R-:W-:Y:S05]  /*04e0*/  @P1 BRA `(.L_x_3) ;  /* 0x0000000800681947 */ /* 0x000fea0003800000 */
[----:B------:R-:W5:Y:S01]  /*04f0*/  S2UR UR34, SR_CTAID.Z ;  /* 0x00000000002279c3 */ /* 0x000f620000002700 */
[----:B------:R-:W-:Y:S01]  /*0500*/  UMOV UR33, 0x1 ;  /* 0x0000000100217882 */ /* 0x000fe20000000000 */
[----:B------:R-:W-:Y:S01]  /*0510*/  UMOV UR32, URZ ;  /* 0x000000ff00207c82 */ /* 0x000fe20008000000 */
[----:B-----5:R-:W-:-:S09]  /*0520*/  UISETP.GT.U32.AND UP0, UPT, UR34, 0x1ff, UPT ;  /* 0x000001ff2200788c */ /* 0x020fd2000bf04070 */
[----:B------:R-:W-:Y:S05]  /*0530*/  BRA.U UP0, `(.L_x_4) ;  /* 0x0000000500f87547 */ /* 0x000fea000b800000 */
[----:B-1----:R-:W1:Y:S01]  /*0540*/  LDCU.64 UR4, c[0x0][0x648] ;  /* 0x0000c900ff0477ac */ /* 0x002e620008000a00 */
[----:B------:R-:W5:Y:S01]  /*0550*/  S2UR UR30, SR_CgaCtaId ;  /* 0x00000000001e79c3 */ /* 0x000f620000008800 */
[----:B------:R-:W4:Y:S01]  /*0560*/  LDCU UR8, c[0x0][0x374] ;  /* 0x00006e80ff0877ac */ /* 0x000f220008000800 */
[----:B------:R-:W3:Y:S01]  /*0570*/  LDCU.64 UR44, c[0x0][0x348] ;  /* 0x00006900ff2c77ac */ /* 0x000ee20008000a00 */
[----:B------:R-:W-:Y:S01]  /*0580*/  UMOV UR32, URZ ;  /* 0x000000ff00207c82 */ /* 0x000fe20008000000 */
[----:B------:R-:W-:Y:S01]  /*0590*/  UMOV UR33, 0x1 ;  /* 0x0000000100217882 */ /* 0x000fe20000000000 */
[----:B-1----:R-:W-:-:S04]  /*05a0*/  UIMAD.WIDE.U32 UR6, UR34, UR5, URZ ;  /* 0x00000005220672a5 */ /* 0x002fc8000f8e00ff */
[----:B------:R-:W-:-:S04]  /*05b0*/  UIADD3 UR5, UPT, UPT, UR34, -UR7, URZ ;  /* 0x8000000722057290 */ /* 0x000fc8000fffe0ff */
[----:B------:R-:W-:-:S03]  /*05c0*/  USHF.R.U32.HI UR5, URZ, UR23, UR5 ;  /* 0x00000017ff057299 */ /* 0x000fc60008011605 */
[----:B------:R-:W1:Y:S01]  /*05d0*/  LDCU UR6, c[0x0][0x658] ;  /* 0x0000cb00ff0677ac */ /* 0x000e620008000800 */
[----:B------:R-:W-:-:S04]  /*05e0*/  UIADD3 UR5, UPT, UPT, UR7, UR5, URZ ;  /* 0x0000000507057290 */ /* 0x000fc8000fffe0ff */
[----:B------:R-:W-:-:S04]  /*05f0*/  USHF.R.U32.HI UR19, URZ, UR22, UR5 ;  /* 0x00000016ff137299 */ /* 0x000fc80008011605 */
[----:B------:R-:W-:-:S04]  /*0600*/  UIADD3 UR19, UPT, UPT, -UR19, URZ, URZ ;  /* 0x000000ff13137290 */ /* 0x000fc8000fffe1ff */
[----:B------:R-:W-:Y:S01]  /*0610*/  UIMAD UR19, UR19, UR4, UR34 ;  /* 0x00000004131372a4 */ /* 0x000fe2000f8e0222 */
[----:B------:R-:W2:Y:S03]  /*0620*/  LDCU.64 UR4, c[0x0][0x660] ;  /* 0x0000cc00ff0477ac */ /* 0x000ea60008000a00 */
[----:B-1----:R-:W-:-:S04]  /*0630*/  UIMAD.WIDE.U32 UR6, UR19, UR6, URZ ;  /* 0x00000006130672a5 */ /* 0x002fc8000f8e00ff */
[----:B------:R-:W-:-:S04]  /*0640*/  UIADD3 UR6, UPT, UPT, UR19, -UR7, URZ ;  /* 0x8000000713067290 */ /* 0x000fc8000fffe0ff */
[----:B------:R-:W-:-:S04]  /*0650*/  USHF.R.U32.HI UR6, URZ, UR21, UR6 ;  /* 0x00000015ff067299 */ /* 0x000fc80008011606 */
[----:B------:R-:W-:Y:S01]  /*0660*/  UIADD3 UR6, UPT, UPT, UR7, UR6, URZ ;  /* 0x0000000607067290 */ /* 0x000fe2000fffe0ff */
[----:B------:R-:W4:Y:S03]  /*0670*/  LDCU UR7, c[0x0][0x370] ;  /* 0x00006e00ff0777ac */ /* 0x000f260008000800 */
[----:B----4-:R-:W-:Y:S01]  /*0680*/  USHF.R.U32.HI UR6, URZ, UR13, UR6 ;  /* 0x0000000dff067299 */ /* 0x010fe20008011606 */
[----:B------:R-:W1:Y:S03]  /*0690*/  LDCU UR31, c[0x0][0x378] ;  /* 0x00006f00ff1f77ac */ /* 0x000e660008000800 */
[----:B--2---:R-:W-:-:S07]  /*06a0*/  UIMAD.WIDE.U32 UR10, UR6, UR5, URZ ;  /* 0x00000005060a72a5 */ /* 0x004fce000f8e00ff */
[----:B------:R-:W-:Y:S01]  /*06b0*/  UMOV UR5, UR11 ;  /* 0x0000000b00057c82 */ /* 0x000fe20008000000 */
[----:B------:R-:W-:Y:S02]  /*06c0*/  UIMAD UR7, UR8, UR7, URZ ;  /* 0x00000007080772a4 */ /* 0x000fe4000f8e02ff */
[----:B------:R-:W-:-:S04]  /*06d0*/  UIADD3 UR9, UPT, UPT, UR6, -UR5, URZ ;  /* 0x8000000506097290 */ /* 0x000fc8000fffe0ff */
[----:B------:R-:W-:Y:S02]  /*06e0*/  USHF.R.U32.HI UR9, URZ, UR15, UR9 ;  /* 0x0000000fff097299 */ /* 0x000fe40008011609 */
[----:B-1----:R-:W-:Y:S02]  /*06f0*/  UIMAD UR31, UR7, UR31, URZ ;  /* 0x0000001f071f72a4 */ /* 0x002fe4000f8e02ff */
[----:B------:R-:W-:Y:S01]  /*0700*/  UIADD3 UR9, UPT, UPT, UR5, UR9, URZ ;  /* 0x0000000905097290 */ /* 0x000fe2000fffe0ff */
[----:B------:R-:W1:Y:S03]  /*0710*/  LDCU UR5, c[0x0][0x654] ;  /* 0x0000ca80ff0577ac */ /* 0x000e660008000800 */
[----:B---3--:R-:W-:-:S04]  /*0720*/  USHF.R.U32.HI UR9, URZ, UR14, UR9 ;  /* 0x0000000eff097299 */ /* 0x008fc80008011609 */
[----:B------:R-:W-:-:S04]  /*0730*/  UIADD3 UR9, UPT, UPT, -UR9, URZ, URZ ;  /* 0x000000ff09097290 */ /* 0x000fc8000fffe1ff */
[----:B------:R-:W-:Y:S02]  /*0740*/  UIMAD UR4, UR9, UR4, UR6 ;  /* 0x00000004090472a4 */ /* 0x000fe4000f8e0206 */
[----:B------:R-:W-:Y:S01]  /*0750*/  UIADD3 UR6, UPT, UPT, -UR6, URZ, URZ ;  /* 0x000000ff06067290 */ /* 0x000fe2000fffe1ff */
[----:B------:R-:W-:Y:S02]  /*0760*/  UMOV UR9, 0x400 ;  /* 0x0000040000097882 */ /* 0x000fe40000000000 */
[----:B-----5:R-:W-:Y:S02]  /*0770*/  ULEA UR30, UR30, UR9, 0x18 ;  /* 0x000000091e1e7291 */ /* 0x020fe4000f8ec0ff */
[----:B-1----:R-:W-:-:S12]  /*0780*/  UIMAD UR19, UR6, UR5, UR19 ;  /* 0x00000005061372a4 */ /* 0x002fd8000f8e0213 */
.L_x_8:
[----:B------:R-:W-:Y:S01]  /*0790*/  USHF.L.U32 UR5, UR33, 0x1f, URZ ;  /* 0x0000001f21057899 */ /* 0x000fe200080006ff */
[----:B------:R-:W-:Y:S01]  /*07a0*/  HFMA2 R2, -RZ, RZ, 0, -6 ;  /* 0x0000c600ff027431 */ /* 0x000fe200000001ff */
[----:B------:R-:W-:Y:S02]  /*07b0*/  ULEA UR6, UR32, UR30, 0x3 ;  /* 0x0000001e20067291 */ /* 0x000fe4000f8e18ff */
[----:B------:R-:W-:Y:S02]  /*07c0*/  UIADD3 UR42, UP3, UPT, UR44, 0x40, URZ ;  /* 0x000000402c2a7890 */ /* 0x000fe4000ff7e0ff */
[----:B------:R-:W-:Y:S01]  /*07d0*/  MOV R0, UR5 ;  /* 0x0000000500007c02 */ /* 0x000fe20008000f00 */
[----:B------:R-:W-:Y:S02]  /*07e0*/  UIADD3 UR40, UP2, UPT, UR44, 0xc0, URZ ;  /* 0x000000c02c287890 */ /* 0x000fe4000ff5e0ff */
[----:B------:R-:W-:Y:S02]  /*07f0*/  UIADD3 UR38, UP1, UPT, UR44, 0x140, URZ ;  /* 0x000001402c267890 */ /* 0x000fe4000ff3e0ff */
[----:B----4-:R1:W2:Y:S01]  /*0800*/  SYNCS.PHASECHK.TRANS64.TRYWAIT P2, [UR6+0x20], R0 ;  /* 0x00002000ff0075a7 */ /* 0x0102a20008041106 */
[----:B------:R-:W-:-:S02]  /*0810*/  UIADD3 UR36, UP0, UPT, UR44, 0x1c0, URZ ;  /* 0x000001c02c247890 */ /* 0x000fc4000ff1e0ff */
[----:B------:R-:W-:Y:S02]  /*0820*/  USHF.L.U32 UR27, UR19, 0x7, URZ ;  /* 0x00000007131b7899 */ /* 0x000fe400080006ff */
[----:B------:R-:W-:Y:S02]  /*0830*/  USHF.L.U32 UR7, UR4, 0x8, URZ ;  /* 0x0000000804077899 */ /* 0x000fe400080006ff */
[----:B------:R-:W-:Y:S02]  /*0840*/  UIADD3 UR11, UPT, UPT, UR4, UR4, URZ ;  /* 0x00000004040b7290 */ /* 0x000fe4000fffe0ff */
[----:B------:R-:W-:Y:S02]  /*0850*/  UIADD3.X UR43, UPT, UPT, URZ, UR45, URZ, UP3, !UPT ;  /* 0x0000002dff2b7290 */ /* 0x000fe40009ffe4ff */
[----:B------:R-:W-:Y:S02]  /*0860*/  UIADD3.X UR41, UPT, UPT, URZ, UR45, URZ, UP2, !UPT ;  /* 0x0000002dff297290 */ /* 0x000fe400097fe4ff */
[----:B------:R-:W-:-:S02]  /*0870*/  UIADD3.X UR39, UPT, UPT, URZ, UR45, URZ, UP1, !UPT ;  /* 0x0000002dff277290 */ /* 0x000fc40008ffe4ff */
[----:B------:R-:W-:Y:S01]  /*0880*/  UIADD3.X UR37, UPT, UPT, URZ, UR45, URZ, UP0, !UPT ;  /* 0x0000002dff257290 */ /* 0x000fe200087fe4ff */
[----:B------:R-:W-:Y:S01]  /*0890*/  UMOV UR20, URZ ;  /* 0x000000ff00147c82 */ /* 0x000fe20008000000 */
[----:B------:R-:W-:Y:S01]  /*08a0*/  UMOV UR18, URZ ;  /* 0x000000ff00127c82 */ /* 0x000fe20008000000 */
[----:B------:R-:W-:-:S09]  /*08b0*/  UMOV UR10, URZ ;  /* 0x000000ff000a7c82 */ /* 0x000fd20008000000 */
.L_x_7:
[----:B---3--:R-:W-:Y:S02]  /*08c0*/  UIADD3 UR8, UPT, UPT, UR32, 0x1, URZ ;  /* 0x0000000120087890 */ /* 0x008fe4000fffe0ff */
[----:B------:R-:W-:Y:S02]  /*08d0*/  ULEA UR25, UR32, UR30, 0x3 ;  /* 0x0000001e20197291 */ /* 0x000fe4000f8e18ff */
[----:B------:R-:W-:Y:S02]  /*08e0*/  USHF.L.U32 UR26, UR20, 0x7, URZ ;  /* 0x00000007141a7899 */ /* 0x000fe400080006ff */
[----:B------:R-:W-:Y:S02]  /*08f0*/  ULEA UR24, UR32, UR30, 0xe ;  /* 0x0000001e20187291 */ /* 0x000fe4000f8e70ff */
[----:B------:R-:W-:Y:S02]  /*0900*/  ULEA UR4, UR32, UR30, 0xf ;  /* 0x0000001e20047291 */ /* 0x000fe4000f8e78ff */
[----:B------:R-:W-:-:S02]  /*0910*/  UISETP.NE.AND UP1, UPT, UR8, 0x4, UPT ;  /* 0x000000040800788c */ /* 0x000fc4000bf25270 */
[----:B------:R-:W-:Y:S02]  /*0920*/  ULEA UR16, UR32, UR30, 0x9 ;  /* 0x0000001e20107291 */ /* 0x000fe4000f8e48ff */
[----:B------:R-:W-:Y:S02]  /*0930*/  ULEA UR9, UR32, UR30, 0xa ;  /* 0x0000001e20097291 */ /* 0x000fe4000f8e50ff */
[----:B------:R-:W-:Y:S02]  /*0940*/  UIADD3 UR24, UPT, UPT, UR24, 0x6400, URZ ;  /* 0x0000640018187890 */ /* 0x000fe4000fffe0ff */
[----:B------:R-:W-:Y:S02]  /*0950*/  UIADD3 UR4, UPT, UPT, UR4, 0x16400, URZ ;  /* 0x0001640004047890 */ /* 0x000fe4000fffe0ff */
[----:B------:R-:W-:Y:S02]  /*0960*/  USEL UR28, URZ, 0x1, UP1 ;  /* 0x00000001ff1c7887 */ /* 0x000fe40008800000 */
[----:B------:R-:W-:Y:S01]  /*0970*/  UISETP.GT.U32.AND UP0, UPT, UR20, 0x1e, UPT ;  /* 0x0000001e1400788c */ /* 0x000fe2000bf04070 */
[----:B------:R-:W-:Y:S01]  /*0980*/  UMOV UR12, UR20 ;  /* 0x00000014000c7c82 */ /* 0x000fe20008000000 */
[----:B------:R-:W-:Y:S01]  /*0990*/  UMOV UR5, UR25 ;  /* 0x0000001900057c82 */ /* 0x000fe20008000000 */
[----:B------:R-:W-:Y:S01]  /*09a0*/  UMOV UR6, UR26 ;  /* 0x0000001a00067c82 */ /* 0x000fe20008000000 */
[----:B--2-4-:R-:W-:Y:S07]  /*09b0*/  @P2 BRA `(.L_x_5) ;  /* 0x0000000000102947 */ /* 0x014fee0003800000 */
[----:B------:R-:W-:-:S06]  /*09c0*/  USHF.L.U32 UR17, UR33, 0x1f, URZ ;  /* 0x0000001f21117899 */ /* 0x000fcc00080006ff */
[----:B-1----:R-:W-:-:S04]  /*09d0*/  MOV R0, UR17 ;  /* 0x0000001100007c02 */ /* 0x002fc80008000f00 */
[----:B------:R-:W1:Y:S02]  /*09e0*/  SYNCS.PHASECHK.TRANS64.TRYWAIT P0, [UR25+0x20], R0 ;  /* 0x00002000ff0075a7 */ /* 0x000e640008001119 */
[----:B-1----:R-:W-:Y:S05]  /*09f0*/  @!P0 BRA `(.L_x_6) ;  /* 0x0000002000308947 */ /* 0x002fea0003800000 */
.L_x_5:
[----:B------:R-:W-:Y:S02]  /*0a00*/  ELECT P1, URZ, PT ;  /* 0x0000000000ff782f */ /* 0x000fe40003820000 */
[----:B------:R-:W-:Y:S01]  /*0a10*/  PLOP3.LUT P0, PT, PT, PT, UP0, 0x80, 0x8 ;  /* 0x000000000008781c */ /* 0x000fe20003f0f008 */
[----:B------:R-:W-:Y:S01]  /*0a20*/  ULOP3.LUT UR33, UR33, UR28, URZ, 0x3c, !UPT ;  /* 0x0000001c21217292 */ /* 0x000fe2000f8e3cff */
[----:B------:R-:W-:Y:S01]  /*0a30*/  PLOP3.LUT P2, PT, PT, PT, PT, 0x80, 0x8 ;  /* 0x000000000008781c */ /* 0x000fe20003f4f070 */
[----:B------:R-:W-:Y:S02]  /*0a40*/  USEL UR32, UR8, URZ, UP1 ;  /* 0x000000ff08207287 */ /* 0x000fe40008800000 */
[----:B------:R-:W-:Y:S02]  /*0a50*/  UIADD3 UR16, UPT, UPT, UR16, 0x36400, URZ ;  /* 0x0003640010107890 */ /* 0x000fe4000fffe0ff */
[----:B------:R-:W-:Y:S02]  /*0a60*/  UIADD3 UR8, UPT, UPT, UR9, 0x36c00, URZ ;  /* 0x00036c0009087890 */ /* 0x000fe4000fffe0ff */
[----:B------:R-:W-:-:S02]  /*0a70*/  @!UP0 USHF.L.U32 UR28, UR33, 0x1f, URZ ;  /* 0x0000001f211c8899 */ /* 0x000fc400080006ff */
[----:B------:R-:W-:Y:S01]  /*0a80*/  @!UP0 ULEA UR29, UR32, UR30, 0x3 ;  /* 0x0000001e201d8291 */ /* 0x000fe2000f8e18ff */
[----:B------:R3:W-:Y:S01]  /*0a90*/  @P1 SYNCS.ARRIVE.TRANS64 RZ, [UR25], R2 ;  /* 0x00000002ffff19a7 */ /* 0x0007e20008000019 */
[----:B------:R-:W-:Y:S01]  /*0aa0*/  UMOV UR17, UR25 ;  /* 0x0000001900117c82 */ /* 0x000fe20008000000 */
[----:B------:R-:W-:Y:S01]  /*0ab0*/  UTMALDG.2D [UR24], [UR42], desc[URZ] ;  /* 0x0000ff182a0075b4 */ /* 0x000fe20008009000 */
[----:B-1----:R-:W-:Y:S01]  /*0ac0*/  IMAD.U32 R0, RZ, RZ, UR28 ;  /* 0x0000001cff007e24 */ /* 0x002fe2000f8e00ff */
[----:B------:R-:W-:Y:S01]  /*0ad0*/  UMOV UR9, UR25 ;  /* 0x0000001900097c82 */ /* 0x000fe20008000000 */
[----:B------:R-:W-:-:S04]  /*0ae0*/  UIADD3 UR28, UPT, UPT, UR20, 0x1, URZ ;  /* 0x00000001141c7890 */ /* 0x000fc8000fffe0ff */
[----:B------:R-:W-:Y:S01]  /*0af0*/  UISETP.NE.AND UP0, UPT, UR28, 0x20, UPT ;  /* 0x000000201c00788c */ /* 0x000fe2000bf05270 */
[----:B------:R-:W-:Y:S01]  /*0b00*/  UTMALDG.2D [UR4], [UR40], desc[URZ] ;  /* 0x0000ff04280075b4 */ /* 0x000fe20008009000 */
[----:B------:R1:W-:Y:S01]  /*0b10*/  UTMALDG.3D [UR16], [UR38], desc[URZ] ;  /* 0x0000ff10260075b4 */ /* 0x0003e20008011000 */
[----:B------:R3:W-:Y:S01]  /*0b20*/  UTMALDG.3D [UR8], [UR36], desc[URZ] ;  /* 0x0000ff08240075b4 */ /* 0x0007e20008011000 */
[----:B------:R3:W4:Y:S01]  /*0b30*/  @!P0 SYNCS.PHASECHK.TRANS64.TRYWAIT P2, [UR29+0x20], R0 ;  /* 0x00002000ff0085a7 */ /* 0x000722000804111d */
[----:B-1----:R-:W-:-:S04]  /*0b40*/  UMOV UR20, UR28 ;  /* 0x0000001c00147c82 */ /* 0x002fc80008000000 */
[----:B------:R-:W-:Y:S05]  /*0b50*/  BRA.U UP0, `(.L_x_7) ;  /* 0xfffffffd00587547 */ /* 0x000fea000b83ffff */
[----:B------:R-:W1:Y:S01]  /*0b60*/  LDCU.64 UR4, c[0x0][0x648] ;  /* 0x0000c900ff0477ac */ /* 0x000e620008000a00 */
[----:B------:R-:W-:-:S04]  /*0b70*/  UIADD3 UR34, UPT, UPT, UR31, UR34, URZ ;  /* 0x000000221f227290 */ /* 0x000fc8000fffe0ff */
[----:B------:R-:W-:Y:S02]  /*0b80*/  UISETP.GE.AND UP0, UPT, UR34, 0x200, UPT ;  /* 0x000002002200788c */ /* 0x000fe4000bf06270 */
[----:B-1----:R-:W-:Y:S01]  /*0b90*/  UIMAD.WIDE.U32 UR6, UR34, UR5, URZ ;  /* 0x00000005220672a5 */ /* 0x002fe2000f8e00ff */
[----:B------:R-:W1:Y:S03]  /*0ba0*/  LDCU UR5, c[0x0][0x658] ;  /* 0x0000cb00ff0577ac */ /* 0x000e660008000800 */
[----:B------:R-:W-:-:S04]  /*0bb0*/  UIADD3 UR6, UPT, UPT, UR34, -UR7, URZ ;  /* 0x8000000722067290 */ /* 0x000fc8000fffe0ff */
[----:B------:R-:W-:-:S04]  /*0bc0*/  USHF.R.U32.HI UR6, URZ, UR23, UR6 ;  /* 0x00000017ff067299 */ /* 0x000fc80008011606 */
[----:B------:R-:W-:-:S04]  /*0bd0*/  UIADD3 UR6, UPT, UPT, UR7, UR6, URZ ;  /* 0x0000000607067290 */ /* 0x000fc8000fffe0ff */
[----:B------:R-:W-:-:S04]  /*0be0*/  USHF.R.U32.HI UR19, URZ, UR22, UR6 ;  /* 0x00000016ff137299 */ /* 0x000fc80008011606 */
[----:B------:R-:W-:-:S04]  /*0bf0*/  UIADD3 UR19, UPT, UPT, -UR19, URZ, URZ ;  /* 0x000000ff13137290 */ /* 0x000fc8000fffe1ff */
[----:B------:R-:W-:-:S04]  /*0c00*/  UIMAD UR19, UR4, UR19, UR34 ;  /* 0x00000013041372a4 */ /* 0x000fc8000f8e0222 */
[----:B-1----:R-:W-:Y:S01]  /*0c10*/  UIMAD.WIDE.U32 UR6, UR19, UR5, URZ ;  /* 0x00000005130672a5 */ /* 0x002fe2000f8e00ff */
[----:B------:R-:W1:Y:S03]  /*0c20*/  LDCU.64 UR4, c[0x0][0x660] ;  /* 0x0000cc00ff0477ac */ /* 0x000e660008000a00 */
[----:B------:R-:W-:-:S04]  /*0c30*/  UIADD3 UR6, UPT, UPT, UR19, -UR7, URZ ;  /* 0x8000000713067290 */ /* 0x000fc8000fffe0ff */
[----:B------:R-:W-:-:S04]  /*0c40*/  USHF.R.U32.HI UR6, URZ, UR21, UR6 ;  /* 0x00000015ff067299 */ /* 0x000fc80008011606 */
[----:B------:R-:W-:Y:S01]  /*0c50*/  UIADD3 UR6, UPT, UPT, UR7, UR6, URZ ;  /* 0x0000000607067290 */ /* 0x000fe2000fffe0ff */
[----:B------:R-:W2:Y:S03]  /*0c60*/  LDCU UR7, c[0x0][0x654] ;  /* 0x0000ca80ff0777ac */ /* 0x000ea60008000800 */
[----:B------:R-:W-:-:S04]  /*0c70*/  USHF.R.U32.HI UR6, URZ, UR13, UR6 ;  /* 0x0000000dff067299 */ /* 0x000fc80008011606 */
[----:B-1-3--:R-:W-:Y:S02]  /*0c80*/  UIMAD.WIDE.U32 UR8, UR6, UR5, URZ ;  /* 0x00000005060872a5 */ /* 0x00afe4000f8e00ff */
[----:B------:R-:W-:Y:S02]  /*0c90*/  UIADD3 UR8, UPT, UPT, -UR6, URZ, URZ ;  /* 0x000000ff06087290 */ /* 0x000fe4000fffe1ff */
[----:B------:R-:W-:-:S04]  /*0ca0*/  UIADD3 UR5, UPT, UPT, UR6, -UR9, URZ ;  /* 0x8000000906057290 */ /* 0x000fc8000fffe0ff */
[----:B------:R-:W-:Y:S02]  /*0cb0*/  USHF.R.U32.HI UR5, URZ, UR15, UR5 ;  /* 0x0000000fff057299 */ /* 0x000fe40008011605 */
[----:B--2---:R-:W-:Y:S02]  /*0cc0*/  UIMAD UR19, UR7, UR8, UR19 ;  /* 0x00000008071372a4 */ /* 0x004fe4000f8e0213 */
[----:B------:R-:W-:-:S04]  /*0cd0*/  UIADD3 UR5, UPT, UPT, UR9, UR5, URZ ;  /* 0x0000000509057290 */ /* 0x000fc8000fffe0ff */
[----:B------:R-:W-:-:S04]  /*0ce0*/  USHF.R.U32.HI UR5, URZ, UR14, UR5 ;  /* 0x0000000eff057299 */ /* 0x000fc80008011605 */
[----:B------:R-:W-:-:S04]  /*0cf0*/  UIADD3 UR5, UPT, UPT, -UR5, URZ, URZ ;  /* 0x000000ff05057290 */ /* 0x000fc8000fffe1ff */
[----:B------:R-:W-:Y:S01]  /*0d00*/  UIMAD UR4, UR4, UR5, UR6 ;  /* 0x00000005040472a4 */ /* 0x000fe2000f8e0206 */
[----:B------:R-:W-:Y:S11]  /*0d10*/  BRA.U !UP0, `(.L_x_8) ;  /* 0xfffffff9089c7547 */ /* 0x000ff6000b83ffff */
.L_x_4:
[----:B------:R-:W-:Y:S01]  /*0d20*/  UISETP.NE.AND UP0, UPT, UR32, 0x3, UPT ;  /* 0x000000032000788c */ /* 0x000fe2000bf05270 */
[----:B-1----:R-:W1:Y:S01]  /*0d30*/  S2UR UR4, SR_CgaCtaId ;  /* 0x00000000000479c3 */ /* 0x002e620000008800 */
[----:B------:R-:W-:Y:S01]  /*0d40*/  UIADD3 UR7, UPT, UPT, UR32, 0x2, URZ ;  /* 0x0000000220077890 */ /* 0x000fe2000fffe0ff */
[----:B------:R-:W-:-:S03]  /*0d50*/  UMOV UR5, 0x400 ;  /* 0x0000040000057882 */ /* 0x000fc60000000000 */
[----:B------:R-:W-:-:S04]  /*0d60*/  USEL UR7, UR7, 0x1, UP0 ;  /* 0x0000000107077887 */ /* 0x000fc80008000000 */
[----:B------:R-:W-:Y:S02]  /*0d70*/  UISETP.NE.AND UP0, UPT, UR7, 0x4, UPT ;  /* 0x000000040700788c */ /* 0x000fe4000bf05270 */
[----:B------:R-:W-:Y:S02]  /*0d80*/  UIADD3 UR7, UPT, UPT, UR7, 0x1, URZ ;  /* 0x0000000107077890 */ /* 0x000fe4000fffe0ff */
[----:B------:R-:W-:Y:S02]  /*0d90*/  UISETP.EQ.XOR UP1, UPT, UR32, 0x3, !UP0 ;  /* 0x000000032000788c */ /* 0x000fe4000c722a70 */
[----:B------:R-:W-:-:S04]  /*0da0*/  USEL UR7, UR7, 0x1, UP0 ;  /* 0x0000000107077887 */ /* 0x000fc80008000000 */
[----:B------:R-:W-:Y:S02]  /*0db0*/  UISETP.EQ.XOR UP1, UPT, UR7, 0x4, UP1 ;  /* 0x000000040700788c */ /* 0x000fe40008f22a70 */
[----:B------:R-:W-:Y:S02]  /*0dc0*/  UISETP.NE.AND UP0, UPT, UR7, 0x4, UPT ;  /* 0x000000040700788c */ /* 0x000fe4000bf05270 */
[----:B------:R-:W-:Y:S02]  /*0dd0*/  USEL UR6, URZ, 0x1, !UP1 ;  /* 0x00000001ff067887 */ /* 0x000fe4000c800000 */
[----:B-1----:R-:W-:Y:S02]  /*0de0*/  ULEA UR4, UR4, UR5, 0x18 ;  /* 0x0000000504047291 */ /* 0x002fe4000f8ec0ff */
[----:B------:R-:W-:Y:S02]  /*0df0*/  ULOP3.LUT UR6, UR33, UR6, URZ, 0x3c, !UPT ;  /* 0x0000000621067292 */ /* 0x000fe4000f8e3cff */
[----:B------:R-:W-:-:S02]  /*0e00*/  USEL UR7, UR7, URZ, UP0 ;  /* 0x000000ff07077287 */ /* 0x000fc40008000000 */
[----:B------:R-:W-:Y:S02]  /*0e10*/  USHF.L.U32 UR6, UR6, 0x1f, URZ ;  /* 0x0000001f06067899 */ /* 0x000fe400080006ff */
[----:B------:R-:W-:-:S04]  /*0e20*/  ULEA UR4, UR7, UR4, 0x3 ;  /* 0x0000000407047291 */ /* 0x000fc8000f8e18ff */
[----:B------:R-:W-:-:S05]  /*0e30*/  MOV R0, UR6 ;  /* 0x0000000600007c02 */ /* 0x000fca0008000f00 */
[----:B------:R-:W1:Y:S02]  /*0e40*/  SYNCS.PHASECHK.TRANS64.TRYWAIT P0, [UR4+0x20], R0 ;  /* 0x00002000ff0075a7 */ /* 0x000e640008001104 */
[----:B-1----:R-:W-:Y:S05]  /*0e50*/  @!P0 BRA `(.L_x_9) ;  /* 0x0000001c00388947 */ /* 0x002fea0003800000 */
.L_x_35:
[----:B------:R-:W-:-:S13]  /*0e60*/  ELECT P0, URZ, PT ;  /* 0x0000000000ff782f */ /* 0x000fda0003800000 */
[----:B-1----:R-:W-:-:S04]  /*0e70*/  @P0 MOV R0, 0xc600 ;  /* 0x0000c60000000802 */ /* 0x002fc80000000f00 */
[----:B------:R5:W-:Y:S03]  /*0e80*/  @P0 SYNCS.ARRIVE.TRANS64 RZ, [UR4], R0 ;  /* 0x00000000ffff09a7 */ /* 0x000be60008000004 */
.L_x_3:
[----:B------:R-:W-:-:S13]  /*0e90*/  ISETP.NE.AND P0, PT, R5, 0x4, PT ;  /* 0x000000040500780c */ /* 0x000fda0003f05270 */
[----:B------:R-:W-:Y:S05]  /*0ea0*/  @P0 BRA `(.L_x_10) ;  /* 0x0000000800580947 */ /* 0x000fea0003800000 */
[----:B------:R-:W1:Y:S08]  /*0eb0*/  S2UR UR27, SR_CTAID.Z ;  /* 0x00000000001b79c3 */ /* 0x000e700000002700 */
[----:B------:R-:W-:Y:S01]  /*0ec0*/  BAR.SYNC.DEFER_BLOCKING 0x3, 0xa0 ;  /* 0x00c2800000007b1d */ /* 0x000fe20000010000 */
[----:B------:R-:W-:Y:S01]  /*0ed0*/  HFMA2 R4, -RZ, RZ, 0, 5.9604644775390625e-08 ;  /* 0x00000001ff047431 */ /* 0x000fe200000001ff */
[----:B-1----:R-:W-:-:S09]  /*0ee0*/  UISETP.GT.U32.AND UP0, UPT, UR27, 0x1ff, UPT ;  /* 0x000001ff1b00788c */ /* 0x002fd2000bf04070 */
[----:B------:R-:W-:Y:S05]  /*0ef0*/  BRA.U UP0, `(.L_x_11) ;  /* 0x0000000900207547 */ /* 0x000fea000b800000 */
[----:B------:R-:W1:Y:S01]  /*0f00*/  S2UR UR12, SR_CgaCtaId ;  /* 0x00000000000c79c3 */ /* 0x000e620000008800 */
[----:B------:R-:W-:Y:S01]  /*0f10*/  UMOV UR4, 0x400 ;  /* 0x0000040000047882 */ /* 0x000fe20000000000 */
[----:B------:R-:W5:Y:S01]  /*0f20*/  LDCU UR6, c[0x0][0x374] ;  /* 0x00006e80ff0677ac */ /* 0x000f620008000800 */
[----:B------:R-:W-:Y:S01]  /*0f30*/  MOV R4, 0x1 ;  /* 0x0000000100047802 */ /* 0x000fe20000000f00 */
[----:B------:R-:W-:Y:S01]  /*0f40*/  UMOV UR39, 0x8c02000 ;  /* 0x08c0200000277882 */ /* 0x000fe20000000000 */
[----:B------:R-:W-:Y:S02]  /*0f50*/  USEL UR5, URZ, 0x4000, UP6 ;  /* 0x00004000ff057887 */ /* 0x000fe4000b000000 */
[----:B------:R-:W-:Y:S01]  /*0f60*/  USEL UR39, UR39, 0x8c00000, !UP5 ;  /* 0x08c0000027277887 */ /* 0x000fe2000e800000 */
[----:B------:R-:W-:Y:S01]  /*0f70*/  UMOV UR34, URZ ;  /* 0x000000ff00227c82 */ /* 0x000fe20008000000 */
[----:B------:R-:W-:Y:S02]  /*0f80*/  UMOV UR33, URZ ;  /* 0x000000ff00217c82 */ /* 0x000fe40008000000 */
[----:B------:R-:W-:-:S02]  /*0f90*/  UIADD3 UR39, UPT, UPT, UR5, UR39, URZ ;  /* 0x0000002705277290 */ /* 0x000fc4000fffe0ff */
[----:B-1----:R-:W-:Y:S01]  /*0fa0*/  ULEA UR12, UR12, UR4, 0x18 ;  /* 0x000000040c0c7291 */ /* 0x002fe2000f8ec0ff */
[----:B------:R-:W5:Y:S01]  /*0fb0*/  LDCU UR4, c[0x0][0x370] ;  /* 0x00006e00ff0477ac */ /* 0x000f620008000800 */
[----:B------:R-:W1:Y:S07]  /*0fc0*/  LDCU UR35, c[0x0][0x378] ;  /* 0x00006f00ff2377ac */ /* 0x000e6e0008000800 */
[----:B-----5:R-:W5:Y:S01]  /*0fd0*/  LDS R0, [UR12+0x58] ;  /* 0x0000580cff007984 */ /* 0x020f620008000800 */
[----:B------:R-:W-:-:S02]  /*0fe0*/  UIADD3 UR19, UPT, UPT, UR12, 0x36c00, URZ ;  /* 0x00036c000c137890 */ /* 0x000fc4000fffe0ff */
[----:B------:R-:W-:Y:S02]  /*0ff0*/  UIADD3 UR20, UPT, UPT, UR12, 0x36400, URZ ;  /* 0x000364000c147890 */ /* 0x000fe4000fffe0ff */
[----:B------:R-:W-:Y:S02]  /*1000*/  UIADD3 UR24, UPT, UPT, UR12, 0x6400, URZ ;  /* 0x000064000c187890 */ /* 0x000fe4000fffe0ff */
[----:B------:R-:W-:Y:S02]  /*1010*/  UIADD3 UR25, UPT, UPT, UR12, 0x16400, URZ ;  /* 0x000164000c197890 */ /* 0x000fe4000fffe0ff */
[----:B------:R-:W-:Y:S02]  /*1020*/  USHF.R.U32.HI UR19, URZ, 0x4, UR19 ;  /* 0x00000004ff137899 */ /* 0x000fe40008011613 */
[----:B------:R-:W-:Y:S02]  /*1030*/  UIMAD UR4, UR6, UR4, URZ ;  /* 0x00000004060472a4 */ /* 0x000fe4000f8e02ff */
[----:B------:R-:W-:-:S02]  /*1040*/  USHF.R.U32.HI UR20, URZ, 0x4, UR20 ;  /* 0x00000004ff147899 */ /* 0x000fc40008011614 */
[----:B-1----:R-:W-:Y:S02]  /*1050*/  UIMAD UR35, UR4, UR35, URZ ;  /* 0x00000023042372a4 */ /* 0x002fe4000f8e02ff */
[----:B------:R-:W-:Y:S02]  /*1060*/  USHF.R.U32.HI UR24, URZ, 0x4, UR24 ;  /* 0x00000004ff187899 */ /* 0x000fe40008011618 */
[----:B------:R-:W-:Y:S02]  /*1070*/  USHF.R.U32.HI UR25, URZ, 0x4, UR25 ;  /* 0x00000004ff197899 */ /* 0x000fe40008011619 */
[----:B------:R-:W-:Y:S02]  /*1080*/  ULOP3.LUT UR19, UR19, 0x3fc0, URZ, 0xc0, !UPT ;  /* 0x00003fc013137892 */ /* 0x000fe4000f8ec0ff */
[----:B------:R-:W-:Y:S02]  /*1090*/  ULOP3.LUT UR20, UR20, 0x3fc0, URZ, 0xc0, !UPT ;  /* 0x00003fc014147892 */ /* 0x000fe4000f8ec0ff */
[----:B------:R-:W-:-:S02]  /*10a0*/  ULOP3.LUT UR24, UR24, 0x3fc0, URZ, 0xc0, !UPT ;  /* 0x00003fc018187892 */ /* 0x000fc4000f8ec0ff */
[----:B------:R-:W-:Y:S02]  /*10b0*/  ULOP3.LUT UR25, UR25, 0x3fc0, URZ, 0xc0, !UPT ;  /* 0x00003fc019197892 */ /* 0x000fe4000f8ec0ff */
[----:B------:R-:W-:Y:S02]  /*10c0*/  UIADD3 UR28, UPT, UPT, UR12, 0x40, URZ ;  /* 0x000000400c1c7890 */ /* 0x000fe4000fffe0ff */
[----:B------:R-:W-:Y:S02]  /*10d0*/  ULOP3.LUT UR19, UR19, 0x10000, URZ, 0xfc, !UPT ;  /* 0x0001000013137892 */ /* 0x000fe4000f8efcff */
[----:B------:R-:W-:Y:S02]  /*10e0*/  ULOP3.LUT UR20, UR20, 0x10000, URZ, 0xfc, !UPT ;  /* 0x0001000014147892 */ /* 0x000fe4000f8efcff */
[----:B------:R-:W-:Y:S02]  /*10f0*/  ULOP3.LUT UR24, UR24, 0x10000, URZ, 0xfc, !UPT ;  /* 0x0001000018187892 */ /* 0x000fe4000f8efcff */
[----:B------:R-:W-:Y:S01]  /*1100*/  ULOP3.LUT UR25, UR25, 0x10000, URZ, 0xfc, !UPT ;  /* 0x0001000019197892 */ /* 0x000fe2000f8efcff */
[----:B-----5:R-:W-:-:S13]  /*1110*/  R2UR UR36, R0 ;  /* 0x00000000002472ca */ /* 0x020fda00000e0000 */
[----:B------:R-:W-:Y:S02]  /*1120*/  UIADD3 UR10, UPT, UPT, UR36, 0x100, URZ ;  /* 0x00000100240a7890 */ /* 0x000fe4000fffe0ff */
[----:B------:R-:W-:Y:S02]  /*1130*/  UIADD3 UR8, UPT, UPT, UR36, 0x40000100, URZ ;  /* 0x4000010024087890 */ /* 0x000fe4000fffe0ff */
[----:B------:R-:W-:Y:S02]  /*1140*/  UIADD3 UR6, UPT, UPT, UR36, -0x7fffff00, URZ ;  /* 0x8000010024067890 */ /* 0x000fe4000fffe0ff */
[----:B------:R-:W-:Y:S02]  /*1150*/  UIADD3 UR4, UPT, UPT, UR36, -0x3fffff00, URZ ;  /* 0xc000010024047890 */ /* 0x000fe4000fffe0ff */
[----:B------:R-:W-:Y:S02]  /*1160*/  UIADD3 UR11, UPT, UPT, UR36, 0x104, URZ ;  /* 0x00000104240b7890 */ /* 0x000fe4000fffe0ff */
[----:B------:R-:W-:-:S02]  /*1170*/  UIADD3 UR9, UPT, UPT, UR36, 0x40000104, URZ ;  /* 0x4000010424097890 */ /* 0x000fc4000fffe0ff */
[----:B------:R-:W-:Y:S02]  /*1180*/  UIADD3 UR7, UPT, UPT, UR36, -0x7ffffefc, URZ ;  /* 0x8000010424077890 */ /* 0x000fe4000fffe0ff */
[----:B------:R-:W-:Y:S02]  /*1190*/  UIADD3 UR5, UPT, UPT, UR36, -0x3ffffefc, URZ ;  /* 0xc000010424057890 */ /* 0x000fe4000fffe0ff */
[----:B------:R-:W-:Y:S02]  /*11a0*/  USHF.R.U32.HI UR18, URZ, 0x1, UR8 ;  /* 0x00000001ff127899 */ /* 0x000fe40008011608 */
[----:B------:R-:W-:Y:S02]  /*11b0*/  USHF.R.U32.HI UR50, URZ, 0x1, UR10 ;  /* 0x00000001ff327899 */ /* 0x000fe4000801160a */
[----:B------:R-:W-:Y:S02]  /*11c0*/  USHF.R.U32.HI UR40, URZ, 0x1, UR6 ;  /* 0x00000001ff287899 */ /* 0x000fe40008011606 */
[----:B------:R-:W-:-:S02]  /*11d0*/  USHF.R.U32.HI UR38, URZ, 0x1, UR4 ;  /* 0x00000001ff267899 */ /* 0x000fc40008011604 */
[----:B------:R-:W-:Y:S02]  /*11e0*/  USHF.R.U32.HI UR26, URZ, 0x1a, UR11 ;  /* 0x0000001aff1a7899 */ /* 0x000fe4000801160b */
[----:B------:R-:W-:Y:S02]  /*11f0*/  USHF.R.U32.HI UR44, URZ, 0x1a, UR9 ;  /* 0x0000001aff2c7899 */ /* 0x000fe40008011609 */
[----:B------:R-:W-:Y:S02]  /*1200*/  USHF.R.U32.HI UR17, URZ, 0x1a, UR7 ;  /* 0x0000001aff117899 */ /* 0x000fe40008011607 */
[----:B------:R-:W-:Y:S02]  /*1210*/  USHF.R.U32.HI UR16, URZ, 0x1a, UR5 ;  /* 0x0000001aff107899 */ /* 0x000fe40008011605 */
[----:B------:R-:W-:Y:S02]  /*1220*/  ULOP3.LUT UR18, UR18, 0x60000000, URZ, 0xc0, !UPT ;  /* 0x6000000012127892 */ /* 0x000fe4000f8ec0ff */
[----:B------:R-:W-:-:S02]  /*1230*/  ULOP3.LUT UR50, UR50, 0x60000000, URZ, 0xc0, !UPT ;  /* 0x6000000032327892 */ /* 0x000fc4000f8ec0ff */
[----:B------:R-:W-:Y:S02]  /*1240*/  ULOP3.LUT UR40, UR40, 0x60000000, URZ, 0xc0, !UPT ;  /* 0x6000000028287892 */ /* 0x000fe4000f8ec0ff */
[----:B------:R-:W-:Y:S02]  /*1250*/  ULOP3.LUT UR38, UR38, 0x60000000, URZ, 0xc0, !UPT ;  /* 0x6000000026267892 */ /* 0x000fe4000f8ec0ff */
[----:B------:R-:W-:Y:S02]  /*1260*/  ULOP3.LUT UR50, UR50, 0x30, UR26, 0xf8, !UPT ;  /* 0x0000003032327892 */ /* 0x000fe4000f8ef81a */
[----:B------:R-:W-:Y:S02]  /*1270*/  ULOP3.LUT UR44, UR18, 0x30, UR44, 0xf8, !UPT ;  /* 0x00000030122c7892 */ /* 0x000fe4000f8ef82c */
[----:B------:R-:W-:Y:S02]  /*1280*/  ULOP3.LUT UR40, UR40, 0x30, UR17, 0xf8, !UPT ;  /* 0x0000003028287892 */ /* 0x000fe4000f8ef811 */
[----:B------:R-:W-:-:S02]  /*1290*/  ULOP3.LUT UR38, UR38, 0x30, UR16, 0xf8, !UPT ;  /* 0x0000003026267892 */ /* 0x000fc4000f8ef810 */
[----:B------:R-:W-:Y:S02]  /*12a0*/  ULOP3.LUT UR51, UR50, UR39, URZ, 0xfc, !UPT ;  /* 0x0000002732337292 */ /* 0x000fe4000f8efcff */
[----:B------:R-:W-:Y:S02]  /*12b0*/  ULOP3.LUT UR45, UR44, UR39, URZ, 0xfc, !UPT ;  /* 0x000000272c2d7292 */ /* 0x000fe4000f8efcff */
[----:B------:R-:W-:Y:S02]  /*12c0*/  ULOP3.LUT UR41, UR40, UR39, URZ, 0xfc, !UPT ;  /* 0x0000002728297292 */ /* 0x000fe4000f8efcff */
[----:B------:R-:W-:Y:S01]  /*12d0*/  ULOP3.LUT UR39, UR38, UR39, URZ, 0xfc, !UPT ;  /* 0x0000002726277292 */ /* 0x000fe2000f8efcff */
[----:B------:R-:W-:Y:S01]  /*12e0*/  UMOV UR50, URZ ;  /* 0x000000ff00327c82 */ /* 0x000fe20008000000 */
[----:B------:R-:W-:Y:S01]  /*12f0*/  UMOV UR44, URZ ;  /* 0x000000ff002c7c82 */ /* 0x000fe20008000000 */
[----:B------:R-:W-:Y:S01]  /*1300*/  UMOV UR40, URZ ;  /* 0x000000ff00287c82 */ /* 0x000fe20008000000 */
[----:B------:R-:W-:-:S08]  /*1310*/  UMOV UR38, URZ ;  /* 0x000000ff00267c82 */ /* 0x000fd00008000000 */
.L_x_16:
[----:B------:R-:W-:Y:S01]  /*1320*/  USHF.L.U32 UR16, UR34, 0x1f, URZ ;  /* 0x0000001f22107899 */ /* 0x000fe200080006ff */
[----:B------:R-:W-:Y:S01]  /*1330*/  SHF.L.U32 R2, R4, 0x1f, RZ ;  /* 0x0000001f04027819 */ /* 0x000fe200000006ff */
[----:B------:R-:W-:Y:S02]  /*1340*/  ULEA UR17, UR33, UR12, 0x3 ;  /* 0x0000000c21117291 */ /* 0x000fe4000f8e18ff */
[----:B------:R-:W-:Y:S02]  /*1350*/  UIADD3 UR27, UPT, UPT, UR35, UR27, URZ ;  /* 0x0000001b231b7290 */ /* 0x000fe4000fffe0ff */
[----:B----4-:R-:W-:Y:S01]  /*1360*/  MOV R0, UR16 ;  /* 0x0000001000007c02 */ /* 0x010fe20008000f00 */
[----:B------:R-:W-:-:S04]  /*1370*/  UPLOP3.LUT UP2, UPT, UPT, UPT, UPT, 0x40, 0x4 ;  /* 0x000000000004789c */ /* 0x000fc80003f4e870 */
[----:B-1---5:R1:W5:Y:S01]  /*1380*/  SYNCS.PHASECHK.TRANS64.TRYWAIT P1, [UR17], R0 ;  /* 0x00000000ff0075a7 */ /* 0x0223620008021111 */
[----:B------:R-:W4:Y:S02]  /*1390*/  SYNCS.PHASECHK.TRANS64.TRYWAIT P0, [UR12+0x48], R2 ;  /* 0x00004802ff0075a7 */ /* 0x000f24000800110c */
[----:B-1--45:R-:W-:Y:S05]  /*13a0*/  @!P0 BRA `(.L_x_12) ;  /* 0x0000001800048947 */ /* 0x032fea0003800000 */
.L_x_37:
[----:B------:R-:W-:-:S05]  /*13b0*/  UMOV UR31, URZ ;  /* 0x000000ff001f7c82 */ /* 0x000fca0008000000 */
.L_x_15:
[----:B------:R-:W-:Y:S02]  /*13c0*/  UIADD3 UR26, UPT, UPT, UR33, 0x1, URZ ;  /* 0x00000001211a7890 */ /* 0x000fe4000fffe0ff */
[----:B------:R-:W-:Y:S02]  /*13d0*/  UISETP.GT.U32.AND UP0, UPT, UR31, 0x1e, UPT ;  /* 0x0000001e1f00788c */ /* 0x000fe4000bf04070 */
[----:B----4-:R-:W-:Y:S02]  /*13e0*/  ULEA UR58, UR33, UR19, 0x6 ;  /* 0x00000013213a7291 */ /* 0x010fe4000f8e30ff */
[----:B------:R-:W-:Y:S02]  /*13f0*/  ULEA UR54, UR33, UR25, 0xb ;  /* 0x0000001921367291 */ /* 0x000fe4000f8e58ff */
[----:B------:R-:W-:Y:S01]  /*1400*/  ULEA UR52, UR33, UR24, 0xa ;  /* 0x0000001821347291 */ /* 0x000fe2000f8e50ff */
[----:B------:R-:W-:Y:S01]  /*1410*/  PLOP3.LUT P0, PT, PT, PT, UP0, 0x80, 0x8 ;  /* 0x000000000008781c */ /* 0x000fe20003f0f008 */
[----:B------:R-:W-:Y:S02]  /*1420*/  ULEA UR17, UR33, UR12, 0x3 ;  /* 0x0000000c21117291 */ /* 0x000fe4000f8e18ff */
[----:B------:R-:W-:Y:S02]  /*1430*/  UISETP.NE.AND UP1, UPT, UR26, 0x4, UPT ;  /* 0x000000041a00788c */ /* 0x000fe4000bf25270 */
[----:B------:R-:W-:Y:S02]  /*1440*/  ULEA UR60, UR33, UR20, 0x5 ;  /* 0x00000014213c7291 */ /* 0x000fe4000f8e28ff */
[----:B------:R-:W-:Y:S02]  /*1450*/  UIADD3 UR56, UPT, UPT, UR58, 0x20, URZ ;  /* 0x000000203a387890 */ /* 0x000fe4000fffe0ff */
[----:B------:R-:W-:Y:S02]  /*1460*/  UIADD3 UR48, UPT, UPT, UR54, 0x2, URZ ;  /* 0x0000000236307890 */ /* 0x000fe4000fffe0ff */
[----:B------:R-:W-:Y:S02]  /*1470*/  UIADD3 UR46, UPT, UPT, UR52, 0x2, URZ ;  /* 0x00000002342e7890 */ /* 0x000fe4000fffe0ff */
[----:B------:R-:W-:Y:S02]  /*1480*/  UIADD3 UR42, UPT, UPT, UR54, 0x4, URZ ;  /* 0x00000004362a7890 */ /* 0x000fe4000fffe0ff */
[----:B------:R-:W-:Y:S02]  /*1490*/  UIADD3 UR32, UPT, UPT, UR52, 0x4, URZ ;  /* 0x0000000434207890 */ /* 0x000fe4000fffe0ff */
[----:B------:R-:W-:Y:S02]  /*14a0*/  UIADD3 UR16, UPT, UPT, UR54, 0x6, URZ ;  /* 0x0000000636107890 */ /* 0x000fe4000fffe0ff */
[----:B------:R-:W-:Y:S02]  /*14b0*/  UIADD3 UR18, UPT, UPT, UR52, 0x6, URZ ;  /* 0x0000000634127890 */ /* 0x000fe4000fffe0ff */
[----:B------:R-:W-:Y:S02]  /*14c0*/  UIADD3 UR30, UPT, UPT, UR17, 0x20, URZ ;  /* 0x00000020111e7890 */ /* 0x000fe4000fffe0ff */
[----:B------:R-:W-:Y:S02]  /*14d0*/  USEL UR29, URZ, 0x1, UP1 ;  /* 0x00000001ff1d7887 */ /* 0x000fe40008800000 */
[----:B------:R-:W-:Y:S01]  /*14e0*/  USEL UR33, UR26, URZ, UP1 ;  /* 0x000000ff1a217287 */ /* 0x000fe20008800000 */
[----:B------:R-:W-:Y:S01]  /*14f0*/  UMOV UR61, 0x4008 ;  /* 0x00004008003d7882 */ /* 0x000fe20000000000 */
[----:B------:R-:W-:Y:S01]  /*1500*/  UMOV UR59, 0x4008 ;  /* 0x00004008003b7882 */ /* 0x000fe20000000000 */
[----:B------:R-:W-:Y:S01]  /*1510*/  UMOV UR55, 0x40004040 ;  /* 0x4000404000377882 */ /* 0x000fe20000000000 */
[----:B------:R-:W-:Y:S01]  /*1520*/  UMOV UR53, 0x40004040 ;  /* 0x4000404000357882 */ /* 0x000fe20000000000 */
[----:B------:R-:W-:Y:S01]  /*1530*/  UMOV UR57, 0x4008 ;  /* 0x0000400800397882 */ /* 0x000fe20000000000 */
[----:B------:R-:W-:Y:S01]  /*1540*/  UMOV UR49, 0x40004040 ;  /* 0x4000404000317882 */ /* 0x000fe20000000000 */
[----:B------:R-:W-:Y:S01]  /*1550*/  UMOV UR47, 0x40004040 ;  /* 0x40004040002f7882 */ /* 0x000fe20000000000 */
[----:B------:R-:W-:Y:S01]  /*1560*/  UMOV UR43, 0x40004040 ;  /* 0x40004040002b7882 */ /* 0x000fe20000000000 */
[----:B-----5:R-:W-:Y:S05]  /*1570*/  @P1 BRA `(.L_x_13) ;  /* 0x0000000000101947 */ /* 0x020fea0003800000 */
[----:B------:R-:W-:Y:S06]  /*1580*/  USHF.L.U32 UR26, UR34, 0x1f, URZ ;  /* 0x0000001f221a7899 */ /* 0x000fec00080006ff */
[----:B-1----:R-:W-:Y:S04]  /*1590*/  MOV R0, UR26 ;  /* 0x0000001a00007c02 */ /* 0x002fe80008000f00 */
[----:B------:R-:W1:Y:S02]  /*15a0*/  SYNCS.PHASECHK.TRANS64.TRYWAIT P1, [UR17], R0 ;  /* 0x00000000ff0075a7 */ /* 0x000e640008021111 */
[----:B-1----:R-:W-:Y:S05]  /*15b0*/  @!P1 BRA `(.L_x_14) ;  /* 0x0000001400a09947 */ /* 0x002fea0003800000 */
.L_x_13:
[----:B------:R-:W-:Y:S01]  /*15c0*/  ULOP3.LUT UR34, UR34, UR29, URZ, 0x3c, !UPT ;  /* 0x0000001d22227292 */ /* 0x000fe2000f8e3cff */
[----:B------:R-:W-:Y:S01]  /*15d0*/  PLOP3.LUT P1, PT, PT, PT, PT, 0x80, 0x8 ;  /* 0x000000000008781c */ /* 0x000fe20003f2f070 */
[----:B------:R-:W-:Y:S01]  /*15e0*/  @!UP0 ULEA UR17, UR33, UR12, 0x3 ;  /* 0x0000000c21118291 */ /* 0x000fe2000f8e18ff */
[----:B------:R4:W-:Y:S01]  /*15f0*/  UTCCP.T.S.4x32dp128bit tmem[UR36+0x100], gdesc[UR60] ;  /* 0x0001003c240079e7 */ /* 0x0009e20009100000 */
[----:B------:R-:W-:Y:S01]  /*1600*/  UMOV UR64, UR16 ;  /* 0x0000001000407c82 */ /* 0x000fe20008000000 */
[----:B------:R-:W-:Y:S01]  /*1610*/  @!UP0 USHF.L.U32 UR16, UR34, 0x1f, URZ ;  /* 0x0000001f22108899 */ /* 0x000fe200080006ff */
[----:B------:R4:W-:Y:S01]  /*1620*/  UTCCP.T.S.4x32dp128bit tmem[UR36+0x104], gdesc[UR58] ;  /* 0x0001043a240079e7 */ /* 0x0009e20009100000 */
[----:B------:R4:W-:Y:S01]  /*1630*/  UTCCP.T.S.4x32dp128bit tmem[UR36+0x108], gdesc[UR56] ;  /* 0x00010838240079e7 */ /* 0x0009e20009100000 */
[----:B------:R4:W-:Y:S01]  /*1640*/  UTCQMMA gdesc[UR52], gdesc[UR54], tmem[UR36], tmem[UR50], idesc[UR51], tmem[UR10], UP2 ;  /* 0x000a323634007dea */ /* 0x0009e20009000324 */
[----:B------:R-:W-:Y:S01]  /*1650*/  UMOV UR62, UR32 ;  /* 0x00000020003e7c82 */ /* 0x000fe20008000000 */
[----:B------:R-:W-:Y:S01]  /*1660*/  UMOV UR63, 0x40004040 ;  /* 0x40004040003f7882 */ /* 0x000fe20000000000 */
[----:B-1----:R-:W-:Y:S01]  /*1670*/  MOV R0, UR16 ;  /* 0x0000001000007c02 */ /* 0x002fe20008000f00 */
[----:B------:R4:W-:Y:S01]  /*1680*/  UTCQMMA gdesc[UR46], gdesc[UR48], tmem[UR36], tmem[UR44], idesc[UR45], tmem[UR8], UPT ;  /* 0x00082c302e007dea */ /* 0x0009e2000b800324 */
[----:B------:R-:W-:Y:S01]  /*1690*/  UMOV UR65, 0x40004040 ;  /* 0x4000404000417882 */ /* 0x000fe20000000000 */
[----:B------:R-:W-:Y:S01]  /*16a0*/  UMOV UR66, UR18 ;  /* 0x0000001200427c82 */ /* 0x000fe20008000000 */
[----:B------:R-:W-:Y:S01]  /*16b0*/  UMOV UR67, 0x40004040 ;  /* 0x4000404000437882 */ /* 0x000fe20000000000 */
[----:B------:R4:W-:Y:S01]  /*16c0*/  UTCQMMA gdesc[UR62], gdesc[UR42], tmem[UR36], tmem[UR40], idesc[UR41], tmem[UR6], UPT ;  /* 0x0006282a3e007dea */ /* 0x0009e2000b800324 */
[----:B------:R4:W-:Y:S01]  /*16d0*/  UTCQMMA gdesc[UR66], gdesc[UR64], tmem[UR36], tmem[UR38], idesc[UR39], tmem[UR4], UPT ;  /* 0x0004264042007dea */ /* 0x0009e2000b800324 */
[----:B------:R4:W-:Y:S01]  /*16e0*/  UTCBAR [UR30], URZ ;  /* 0x000000ff1e0073e9 */ /* 0x0009e200080000ff */
[----:B------:R4:W5:Y:S01]  /*16f0*/  @!P0 SYNCS.PHASECHK.TRANS64.TRYWAIT P1, [UR17], R0 ;  /* 0x00000000ff0085a7 */ /* 0x0009620008021111 */
[----:B------:R-:W-:Y:S02]  /*1700*/  UIADD3 UR31, UPT, UPT, UR31, 0x1, URZ ;  /* 0x000000011f1f7890 */ /* 0x000fe4000fffe0ff */
[----:B------:R-:W-:Y:S02]  /*1710*/  UPLOP3.LUT UP2, UPT, UPT, UPT, UPT, 0x80, 0x8 ;  /* 0x000000000008789c */ /* 0x000fe40003f4f070 */
[----:B------:R-:W-:Y:S09]  /*1720*/  UISETP.NE.AND UP0, UPT, UR31, 0x20, UPT ;  /* 0x000000201f00788c */ /* 0x000ff2000bf05270 */
[----:B------:R-:W-:Y:S05]  /*1730*/  BRA.U UP0, `(.L_x_15) ;  /* 0xfffffffd00207547 */ /* 0x000fea000b83ffff */
[----:B------:R1:W-:Y:S01]  /*1740*/  UTCBAR [UR28], URZ ;  /* 0x000000ff1c0073e9 */ /* 0x0003e200080000ff */
[----:B------:R-:W-:Y:S01]  /*1750*/  UISETP.GE.AND UP0, UPT, UR27, 0x200, UPT ;  /* 0x000002001b00788c */ /* 0x000fe2000bf06270 */
[----:B------:R-:W-:-:S08]  /*1760*/  LOP3.LUT R4, R4, 0x1, RZ, 0x3c, !PT ;  /* 0x0000000104047812 */ /* 0x000fd000078e3cff */
[----:B------:R-:W-:Y:S05]  /*1770*/  BRA.U !UP0, `(.L_x_16) ;  /* 0xfffffff908e87547 */ /* 0x000fea000b83ffff */
.L_x_11:
[----:B------:R-:W1:Y:S02]  /*1780*/  S2R R7, SR_CgaCtaId ;  /* 0x0000000000077919 */ /* 0x000e640000008800 */
[----:B-1--45:R-:W-:-:S04]  /*1790*/  LOP3.LUT R0, R7, 0x1, RZ, 0xc0, !PT ;  /* 0x0000000107007812 */ /* 0x032fc800078ec0ff */
[----:B------:R-:W-:-:S13]  /*17a0*/  ISETP.NE.U32.AND P0, PT, R0, 0x1, PT ;  /* 0x000000010000780c */ /* 0x000fda0003f05070 */
[----:B------:R-:W-:Y:S05]  /*17b0*/  @!P0 BRA `(.L_x_10) ;  /* 0x0000000000148947 */ /* 0x000fea0003800000 */
[----:B------:R-:W-:Y:S01]  /*17c0*/  MOV R0, 0x400 ;  /* 0x0000040000007802 */ /* 0x000fe20000000f00 */
[----:B------:R-:W-:-:S03]  /*17d0*/  IMAD.U32 R6, R4, -0x80000000, RZ ;  /* 0x8000000004067824 */ /* 0x000fc600078e00ff */
[----:B------:R-:W-:-:S04]  /*17e0*/  LEA R9, R7, R0, 0x18 ;  /* 0x0000000007097211 */ /* 0x000fc800078ec0ff */
[----:B------:R-:W1:Y:S02]  /*17f0*/  SYNCS.PHASECHK.TRANS64.TRYWAIT P0, [R9+URZ+0x48], R6 ;  /* 0x00004806090075a7 */ /* 0x000e6400080011ff */
[----:B-1----:R-:W-:Y:S05]  /*1800*/  @!P0 BRA `(.L_x_17) ;  /* 0x00000014002c8947 */ /* 0x002fea0003800000 */
.L_x_10:
[----:B------:R-:W-:-:S13]  /*1810*/  ISETP.GT.AND P0, PT, R5, 0x3, PT ;  /* 0x000000030500780c */ /* 0x000fda0003f04270 */
[----:B-1234-:R-:W-:Y:S05]  /*1820*/  @P0 EXIT ;  /* 0x000000000000094d */ /* 0x01efea0003800000 */
[----:B------:R-:W-:Y:S05]  /*1830*/  BRA.U !UP4, `(.L_x_18) ;  /* 0x000000010cb87547 */ /* 0x000fea000b800000 */
[----:B------:R-:W1:Y:S01]  /*1840*/  S2UR UR6, SR_CgaCtaId ;  /* 0x00000000000679c3 */ /* 0x000e620000008800 */
[----:B------:R-:W-:Y:S01]  /*1850*/  NOP ;  /* 0x0000000000007918 */ /* 0x000fe20000000000 */
[----:B------:R-:W-:Y:S01]  /*1860*/  UMOV UR4, 0x40 ;  /* 0x0000004000047882 */ /* 0x000fe20000000000 */
[----:B------:R-:W-:Y:S01]  /*1870*/  UMOV UR5, 0x400 ;  /* 0x0000040000057882 */ /* 0x000fe20000000000 */
[----:B-1----:R-:W-:Y:S02]  /*1880*/  ULEA UR4, UR6, UR4, 0x18 ;  /* 0x0000000406047291 */ /* 0x002fe4000f8ec0ff */
[----:B------:R-:W-:-:S07]  /*1890*/  ULEA UR5, UR6, UR5, 0x18 ;  /* 0x0000000506057291 */ /* 0x000fce000f8ec0ff */
[----:B-----5:R-:W1:Y:S02]  /*18a0*/  LDS.U8 R0, [UR4] ;  /* 0x00000004ff007984 */ /* 0x020e640008000000 */
[----:B-1----:R-:W-:-:S13]  /*18b0*/  ISETP.NE.AND P0, PT, R0, RZ, PT ;  /* 0x000000ff0000720c */ /* 0x002fda0003f05270 */
[----:B------:R-:W-:Y:S05]  /*18c0*/  @P0 BRA `(.L_x_19) ;  /* 0x00000000007c0947 */ /* 0x000fea0003800000 */
[----:B------:R-:W-:-:S13]  /*18d0*/  ELECT P0, URZ, PT ;  /* 0x0000000000ff782f */ /* 0x000fda0003800000 */
[----:B------:R-:W-:Y:S05]  /*18e0*/  @!P0 BRA `(.L_x_20) ;  /* 0x0000000000848947 */ /* 0x000fea0003800000 */
[----:B------:R-:W-:Y:S01]  /*18f0*/  UMOV UR4, 0x10 ;  /* 0x0000001000047882 */ /* 0x000fe20000000000 */
[----:B------:R-:W-:-:S04]  /*1900*/  IMAD.MOV.U32 R2, RZ, RZ, 0xffff ;  /* 0x0000ffffff027424 */ /* 0x000fc800078e00ff */
[----:B------:R-:W-:Y:S04]  /*1910*/  DEPBAR.LE SB1, 0x36 ;  /* 0x00009d800000791a */ /* 0x000fe80000000000 */
[----:B------:R-:W1:Y:S02]  /*1920*/  UTCATOMSWS.FIND_AND_SET.ALIGN UP0, UR4, UR4 ;  /* 0x00000004000475e3 */ /* 0x000e640008000800 */
[----:B-1----:R-:W-:Y:S01]  /*1930*/  PLOP3.LUT P0, PT, PT, PT, UP0, 0x80, 0x8 ;  /* 0x000000000008781c */ /* 0x002fe20003f0f008 */
[----:B------:R-:W-:-:S03]  /*1940*/  IMAD.U32 R7, RZ, RZ, UR4 ;  /* 0x00000004ff077e24 */ /* 0x000fc6000f8e00ff */
[----:B------:R-:W-:-:S04]  /*1950*/  SEL R0, RZ, 0xffffffff, !P0 ;  /* 0xffffffffff007807 */ /* 0x000fc80004000000 */
[----:B------:R-:W-:Y:S01]  /*1960*/  ISETP.NE.AND P0, PT, R0, RZ, PT ;  /* 0x000000ff0000720c */ /* 0x000fe20003f05270 */
[----:B------:R-:W-:-:S12]  /*1970*/  IMAD.MOV.U32 R0, RZ, RZ, 0x1 ;  /* 0x00000001ff007424 */ /* 0x000fd800078e00ff */
[----:B------:R-:W-:Y:S05]  /*1980*/  @P0 BRA `(.L_x_21) ;  /* 0x0000000000240947 */ /* 0x000fea0003800000 */
.L_x_22:
[----:B------:R-:W-:Y:S05]  /*1990*/  NANOSLEEP 0x64 ;  /* 0x000000640000795d */ /* 0x000fea0003800000 */
[----:B------:R-:W-:-:S05]  /*19a0*/  UMOV UR4, 0x10 ;  /* 0x0000001000047882 */ /* 0x000fca0000000000 */
[----:B------:R-:W-:Y:S04]  /*19b0*/  DEPBAR.LE SB1, 0x36 ;  /* 0x00009d800000791a */ /* 0x000fe80000000000 */
[----:B------:R-:W1:Y:S02]  /*19c0*/  UTCATOMSWS.FIND_AND_SET.ALIGN UP0, UR4, UR4 ;  /* 0x00000004000475e3 */ /* 0x000e640008000800 */
[----:B-1----:R-:W-:Y:S01]  /*19d0*/  PLOP3.LUT P0, PT, PT, PT, UP0, 0x80, 0x8 ;  /* 0x000000000008781c */ /* 0x002fe20003f0f008 */
[----:B------:R-:W-:-:S03]  /*19e0*/  IMAD.U32 R7, RZ, RZ, UR4 ;  /* 0x00000004ff077e24 */ /* 0x000fc6000f8e00ff */
[----:B------:R-:W-:-:S04]  /*19f0*/  SEL R4, RZ, 0xffffffff, !P0 ;  /* 0xffffffffff047807 */ /* 0x000fc80004000000 */
[----:B------:R-:W-:-:S13]  /*1a00*/  ISETP.NE.AND P0, PT, R4, RZ, PT ;  /* 0x000000ff0400720c */ /* 0x000fda0003f05270 */
[----:B------:R-:W-:Y:S05]  /*1a10*/  @!P0 BRA `(.L_x_22) ;  /* 0xfffffffc00dc8947 */ /* 0x000fea000383ffff */
.L_x_21:
[C---:B------:R-:W-:Y:S01]  /*1a20*/  VIADD R5, R7.reuse, 0x10 ;  /* 0x0000001007057836 */ /* 0x040fe20000000000 */
[----:B------:R-:W-:Y:S01]  /*1a30*/  UMOV UR4, 0x50 ;  /* 0x0000005000047882 */ /* 0x000fe20000000000 */
[----:B------:R-:W-:Y:S01]  /*1a40*/  SHF.L.U32 R2, R2, R7, RZ ;  /* 0x0000000702027219 */ /* 0x000fe200000006ff */
[----:B------:R-:W-:Y:S01]  /*1a50*/  ULEA UR4, UR6, UR4, 0x18 ;  /* 0x0000000406047291 */ /* 0x000fe2000f8ec0ff */
[----:B------:R-:W-:Y:S01]  /*1a60*/  IMAD.SHL.U32 R7, R7, 0x20, RZ ;  /* 0x0000002007077824 */ /* 0x000fe200078e00ff */
[----:B------:R-:W-:-:S04]  /*1a70*/  SHF.L.U32 R5, R0, R5, RZ ;  /* 0x0000000500057219 */ /* 0x000fc800000006ff */
[----:B------:R-:W-:-:S05]  /*1a80*/  LOP3.LUT R2, R5, R2, RZ, 0xfc, !PT ;  /* 0x0000000205027212 */ /* 0x000fca00078efcff */
[----:B------:R1:W-:Y:S04]  /*1a90*/  ATOMS.OR RZ, [UR4], R2 ;  /* 0x00000002ffff798c */ /* 0x0003e8000b000004 */
[----:B------:R1:W-:Y:S01]  /*1aa0*/  STS [UR5+0x58], R7 ;  /* 0x00005807ff007988 */ /* 0x0003e20008000805 */
[----:B------:R-:W-:Y:S05]  /*1ab0*/  BRA `(.L_x_20) ;  /* 0x0000000000107947 */ /* 0x000fea0003800000 */
.L_x_19:
[----:B------:R-:W-:Y:S02]  /*1ac0*/  MOV R0, 0xffffffff ;  /* 0xffffffff00007802 */ /* 0x000fe40000000f00 */
[----:B------:R-:W-:-:S03]  /*1ad0*/  MOV R4, 0x1b00 ;  /* 0x00001b0000047802 */ /* 0x000fc60000000f00 */
[----:B------:R1:W-:Y:S04]  /*1ae0*/  STS [UR5+0x58], R0 ;  /* 0x00005800ff007988 */ /* 0x0003e80008000805 */
[----:B-1----:R-:W-:Y:S05]  /*1af0*/  CALL.REL.NOINC `($__internal_1_$__cuda_sm10x_tcgen05_guardrail_trap_phase_invalid_during_alloc) ;  /* 0x0000001000ac7944 */ /* 0x002fea0003c00000 */
.L_x_20:
[----:B------:R-:W-:Y:S05]  /*1b00*/  WARPSYNC.ALL ;  /* 0x0000000000007948 */ /* 0x000fea0003800000 */
[----:B------:R-:W-:Y:S01]  /*1b10*/  NOP ;  /* 0x0000000000007918 */ /* 0x000fe20000000000 */
.L_x_18:
[----:B------:R-:W2:Y:S08]  /*1b20*/  S2UR UR17, SR_CgaCtaId ;  /* 0x00000000001179c3 */ /* 0x000eb00000008800 */
[----:B------:R-:W-:Y:S06]  /*1b30*/  BAR.SYNC.DEFER_BLOCKING 0x3, 0xa0 ;  /* 0x00c2800000007b1d */ /* 0x000fec0000010000 */
[----:B------:R-:W-:-:S02]  /*1b40*/  UMOV UR4, 0x400 ;  /* 0x0000040000047882 */ /* 0x000fc40000000000 */
[----:B------:R-:W3:Y:S01]  /*1b50*/  S2UR UR18, SR_CTAID.Z ;  /* 0x00000000001279c3 */ /* 0x000ee20000002700 */
[----:B--2---:R-:W-:Y:S02]  /*1b60*/  ULEA UR17, UR17, UR4, 0x18 ;  /* 0x0000000411117291 */ /* 0x004fe4000f8ec0ff */
[----:B---3--:R-:W-:-:S07]  /*1b70*/  UISETP.GT.U32.AND UP0, UPT, UR18, 0x1ff, UPT ;  /* 0x000001ff1200788c */ /* 0x008fce000bf04070 */
[----:B-----5:R-:W2:Y:S02]  /*1b80*/  LDS R0, [UR17+0x58] ;  /* 0x00005811ff007984 */ /* 0x020ea40008000800 */
[----:B--2---:R-:W-:Y:S01]  /*1b90*/  R2UR UR19, R0 ;  /* 0x00000000001372ca */ /* 0x004fe200000e0000 */
[----:B------:R-:W-:-:S14]  /*1ba0*/  BRA.U UP0, `(.L_x_23) ;  /* 0x0000000d00187547 */ /* 0x000fdc000b800000 */
[----:B------:R-:W2:Y:S01]  /*1bb0*/  LDCU.64 UR4, c[0x0][0x648] ;  /* 0x0000c900ff0477ac */ /* 0x000ea20008000a00 */
[----:B------:R-:W-:Y:S01]  /*1bc0*/  SHF.R.U32.HI R0, RZ, 0x5, R3 ;  /* 0x00000005ff007819 */ /* 0x000fe20000011603 */
[----:B------:R-:W-:Y:S01]  /*1bd0*/  IMAD.SHL.U32 R3, R3, 0x40, RZ ;  /* 0x0000004003037824 */ /* 0x000fe200078e00ff */
[----:B-1----:R-:W1:Y:S01]  /*1be0*/  S2R R2, SR_LANEID ;  /* 0x0000000000027919 */ /* 0x002e620000000000 */
[----:B------:R-:W3:Y:S01]  /*1bf0*/  LDCU UR20, c[0x0][0x374] ;  /* 0x00006e80ff1477ac */ /* 0x000ee20008000800 */
[----:B------:R-:W-:Y:S01]  /*1c00*/  R2UR UR10, R0 ;  /* 0x00000000000a72ca */ /* 0x000fe200000e0000 */
[----:B------:R-:W-:Y:S01]  /*1c10*/  IMAD.MOV.U32 R48, RZ, RZ, RZ ;  /* 0x000000ffff307224 */ /* 0x000fe200078e00ff */
[----:B------:R-:W-:Y:S01]  /*1c20*/  LOP3.LUT R3, R3, 0x7c0, RZ, 0xc0, !PT ;  /* 0x000007c003037812 */ /* 0x000fe200078ec0ff */
[----:B------:R-:W4:Y:S01]  /*1c30*/  LDCU.64 UR30, c[0x0][0x348] ;  /* 0x00006900ff1e77ac */ /* 0x000f220008000a00 */
[----:B------:R-:W3:Y:S01]  /*1c40*/  LDCU UR16, c[0x0][0x370] ;  /* 0x00006e00ff1077ac */ /* 0x000ee20008000800 */
[----:B------:R-:W5:Y:S08]  /*1c50*/  LDCU UR12, c[0x0][0x378] ;  /* 0x00006f00ff0c77ac */ /* 0x000f700008000800 */
[----:B------:R-:W-:Y:S01]  /*1c60*/  IMAD.U32 R0, RZ, RZ, UR10 ;  /* 0x0000000aff007e24 */ /* 0x000fe2000f8e00ff */
[----:B--2---:R-:W-:-:S03]  /*1c70*/  UIMAD.WIDE.U32 UR6, UR18, UR5, URZ ;  /* 0x00000005120672a5 */ /* 0x004fc6000f8e00ff */
[----:B------:R-:W-:Y:S01]  /*1c80*/  IMAD R0, R0, 0x800, R3 ;  /* 0x0000080000007824 */ /* 0x000fe200078e0203 */
[----:B------:R-:W-:Y:S01]  /*1c90*/  UMOV UR24, 0x400 ;  /* 0x0000040000187882 */ /* 0x000fe20000000000 */
[----:B------:R-:W-:Y:S02]  /*1ca0*/  UIADD3 UR5, UPT, UPT, UR18, -UR7, URZ ;  /* 0x8000000712057290 */ /* 0x000fe4000fffe0ff */
[----:B------:R-:W-:Y:S01]  /*1cb0*/  VIADD R4, R0, UR17 ;  /* 0x0000001100047c36 */ /* 0x000fe20008000000 */
[----:B------:R-:W-:Y:S01]  /*1cc0*/  UMOV UR25, 0x400 ;  /* 0x0000040000197882 */ /* 0x000fe20000000000 */
[----:B------:R-:W-:Y:S02]  /*1cd0*/  USHF.R.U32.HI UR5, URZ, UR23, UR5 ;  /* 0x00000017ff057299 */ /* 0x000fe40008011605 */
[C---:B------:R-:W-:Y:S01]  /*1ce0*/  VIADD R3, R4.reuse, 0x430 ;  /* 0x0000043004037836 */ /* 0x040fe20000000000 */
[----:B------:R-:W2:Y:S01]  /*1cf0*/  LDCU UR6, c[0x0][0x658] ;  /* 0x0000cb00ff0677ac */ /* 0x000ea20008000800 */
[----:B------:R-:W-:-:S02]  /*1d00*/  VIADD R0, R4, 0x400 ;  /* 0x0000040004007836 */ /* 0x000fc40000000000 */
[C---:B------:R-:W-:Y:S01]  /*1d10*/  VIADD R6, R4.reuse, 0x420 ;  /* 0x0000042004067836 */ /* 0x040fe20000000000 */
[----:B------:R-:W-:Y:S01]  /*1d20*/  UIADD3 UR5, UPT, UPT, UR7, UR5, URZ ;  /* 0x0000000507057290 */ /* 0x000fe2000fffe0ff */
[----:B------:R-:W-:Y:S01]  /*1d30*/  VIADD R4, R4, 0x410 ;  /* 0x0000041004047836 */ /* 0x000fe20000000000 */
[----:B------:R-:W-:Y:S01]  /*1d40*/  SHF.R.U32.HI R50, RZ, 0x3, R3 ;  /* 0x00000003ff327819 */ /* 0x000fe20000011603 */
[----:B---3--:R-:W-:Y:S01]  /*1d50*/  UIMAD UR20, UR20, UR16, URZ ;  /* 0x00000010141472a4 */ /* 0x008fe2000f8e02ff */
[----:B------:R-:W-:Y:S01]  /*1d60*/  SHF.R.U32.HI R53, RZ, 0x3, R6 ;  /* 0x00000003ff357819 */ /* 0x000fe20000011606 */
[----:B------:R-:W-:Y:S01]  /*1d70*/  USHF.R.U32.HI UR11, URZ, UR22, UR5 ;  /* 0x00000016ff0b7299 */ /* 0x000fe20008011605 */
[----:B------:R-:W-:Y:S01]  /*1d80*/  SHF.R.U32.HI R51, RZ, 0x3, R4 ;  /* 0x00000003ff337819 */ /* 0x000fe20000011604 */
[----:B------:R-:W-:Y:S01]  /*1d90*/  UMOV UR28, 0x400 ;  /* 0x00000400001c7882 */ /* 0x000fe20000000000 */
[----:B------:R-:W-:Y:S01]  /*1da0*/  SHF.R.U32.HI R49, RZ, 0x3, R0 ;  /* 0x00000003ff317819 */ /* 0x000fe20000011600 */
[----:B------:R-:W-:Y:S01]  /*1db0*/  UIADD3 UR11, UPT, UPT, -UR11, URZ, URZ ;  /* 0x000000ff0b0b7290 */ /* 0x000fe2000fffe1ff */
[----:B------:R-:W-:Y:S01]  /*1dc0*/  LOP3.LUT R50, R3, 0x30, R50, 0x78, !PT ;  /* 0x0000003003327812 */ /* 0x000fe200078e7832 */
[----:B------:R-:W3:Y:S01]  /*1dd0*/  LDCU.64 UR26, c[0x0][0x358] ;  /* 0x00006b00ff1a77ac */ /* 0x000ee20008000a00 */
[----:B------:R-:W-:-:S02]  /*1de0*/  LOP3.LUT R53, R6, 0x30, R53, 0x78, !PT ;  /* 0x0000003006357812 */ /* 0x000fc400078e7835 */
[----:B------:R-:W-:Y:S01]  /*1df0*/  LOP3.LUT R51, R4, 0x30, R51, 0x78, !PT ;  /* 0x0000003004337812 */ /* 0x000fe200078e7833 */
[----:B------:R-:W-:Y:S01]  /*1e00*/  UIMAD UR11, UR4, UR11, UR18 ;  /* 0x0000000b040b72a4 */ /* 0x000fe2000f8e0212 */
[----:B------:R-:W-:Y:S01]  /*1e10*/  LOP3.LUT R49, R0, 0x30, R49, 0x78, !PT ;  /* 0x0000003000317812 */ /* 0x000fe200078e7831 */
[----:B------:R-:W1:Y:S02]  /*1e20*/  LDCU.64 UR4, c[0x0][0x660] ;  /* 0x0000cc00ff0477ac */ /* 0x000e640008000a00 */
[----:B--2---:R-:W-:Y:S02]  /*1e30*/  UIMAD.WIDE.U32 UR6, UR11, UR6, URZ ;  /* 0x000000060b0672a5 */ /* 0x004fe4000f8e00ff */
[----:B------:R-:W-:Y:S02]  /*1e40*/  ULEA UR16, UR10, UR19, 0x15 ;  /* 0x000000130a107291 */ /* 0x000fe4000f8ea8ff */
[----:B------:R-:W-:Y:S02]  /*1e50*/  UIADD3 UR6, UPT, UPT, UR11, -UR7, URZ ;  /* 0x800000070b067290 */ /* 0x000fe4000fffe0ff */
[----:B------:R-:W-:-:S02]  /*1e60*/  ULEA UR17, UR10, UR17, 0x2 ;  /* 0x000000110a117291 */ /* 0x000fc4000f8e10ff */
[----:B------:R-:W-:Y:S02]  /*1e70*/  USHF.R.U32.HI UR6, URZ, UR21, UR6 ;  /* 0x00000015ff067299 */ /* 0x000fe40008011606 */
[----:B-----5:R-:W-:Y:S02]  /*1e80*/  UIMAD UR12, UR20, UR12, URZ ;  /* 0x0000000c140c72a4 */ /* 0x020fe4000f8e02ff */
[----:B------:R-:W-:-:S04]  /*1e90*/  UIADD3 UR6, UPT, UPT, UR7, UR6, URZ ;  /* 0x0000000607067290 */ /* 0x000fc8000fffe0ff */
[----:B------:R-:W-:-:S04]  /*1ea0*/  USHF.R.U32.HI UR6, URZ, UR13, UR6 ;  /* 0x0000000dff067299 */ /* 0x000fc80008011606 */
[----:B-1----:R-:W-:-:S07]  /*1eb0*/  UIMAD.WIDE.U32 UR8, UR6, UR5, URZ ;  /* 0x00000005060872a5 */ /* 0x002fce000f8e00ff */
[----:B------:R-:W-:Y:S02]  /*1ec0*/  UMOV UR7, UR9 ;  /* 0x0000000900077c82 */ /* 0x000fe40008000000 */
[----:B------:R-:W-:Y:S02]  /*1ed0*/  UIADD3 UR5, UPT, UPT, UR6, -UR7, URZ ;  /* 0x8000000706057290 */ /* 0x000fe4000fffe0ff */
[----:B------:R-:W1:Y:S02]  /*1ee0*/  S2UR UR9, SR_CgaCtaId ;  /* 0x00000000000979c3 */ /* 0x000e640000008800 */
[----:B------:R-:W-:-:S04]  /*1ef0*/  USHF.R.U32.HI UR5, URZ, UR15, UR5 ;  /* 0x0000000fff057299 */ /* 0x000fc80008011605 */
[----:B------:R-:W-:Y:S02]  /*1f00*/  UIADD3 UR7, UPT, UPT, UR7, UR5, URZ ;  /* 0x0000000507077290 */ /* 0x000fe4000fffe0ff */
[----:B------:R-:W2:Y:S02]  /*1f10*/  S2UR UR8, SR_CgaCtaId ;  /* 0x00000000000879c3 */ /* 0x000ea40000008800 */
[----:B------:R-:W-:-:S03]  /*1f20*/  USHF.R.U32.HI UR7, URZ, UR14, UR7 ;  /* 0x0000000eff077299 */ /* 0x000fc60008011607 */
[----:B------:R-:W5:Y:S01]  /*1f30*/  LDCU UR5, c[0x0][0x654] ;  /* 0x0000ca80ff0577ac */ /* 0x000f620008000800 */
[----:B------:R-:W-:-:S04]  /*1f40*/  UIADD3 UR7, UPT, UPT, -UR7, URZ, URZ ;  /* 0x000000ff07077290 */ /* 0x000fc8000fffe1ff */
[----:B------:R-:W-:Y:S02]  /*1f50*/  UIMAD UR4, UR4, UR7, UR6 ;  /* 0x00000007040472a4 */ /* 0x000fe4000f8e0206 */
[----:B------:R-:W-:Y:S02]  /*1f60*/  UIADD3 UR6, UPT, UPT, -UR6, URZ, URZ ;  /* 0x000000ff06067290 */ /* 0x000fe4000fffe1ff */
[----:B-1----:R-:W-:Y:S02]  /*1f70*/  ULEA UR9, UR9, UR24, 0x18 ;  /* 0x0000001809097291 */ /* 0x002fe4000f8ec0ff */
[----:B----4-:R-:W-:Y:S01]  /*1f80*/  UIADD3 UR24, UP0, UPT, UR30, 0x240, URZ ;  /* 0x000002401e187890 */ /* 0x010fe2000ff1e0ff */
[----:B------:R-:W1:Y:S01]  /*1f90*/  S2UR UR7, SR_CgaCtaId ;  /* 0x00000000000779c3 */ /* 0x000e620000008800 */
[----:B-----5:R-:W-:Y:S02]  /*1fa0*/  UIMAD UR6, UR5, UR6, UR11 ;  /* 0x00000006050672a4 */ /* 0x020fe4000f8e020b */
[----:B--2---:R-:W-:Y:S01]  /*1fb0*/  ULEA UR8, UR8, UR28, 0x18 ;  /* 0x0000001c08087291 */ /* 0x004fe2000f8ec0ff */
[----:B------:R-:W-:Y:S01]  /*1fc0*/  UMOV UR11, URZ ;  /* 0x000000ff000b7c82 */ /* 0x000fe20008000000 */
[----:B-1----:R-:W-:-:S02]  /*1fd0*/  ULEA UR7, UR7, UR25, 0x18 ;  /* 0x0000001907077291 */ /* 0x002fc4000f8ec0ff */
[----:B---3--:R-:W-:-:S12]  /*1fe0*/  UIADD3.X UR25, UPT, UPT, URZ, UR31, URZ, UP0, !UPT ;  /* 0x0000001fff197290 */ /* 0x008fd800087fe4ff */
.L_x_29:
[----:B------:R-:W1:Y:S01]  /*1ff0*/  S2R R0, SR_CgaCtaId ;  /* 0x0000000000007919 */ /* 0x000e620000008800 */
[----:B------:R-:W-:Y:S01]  /*2000*/  MOV R3, 0x400 ;  /* 0x0000040000037802 */ /* 0x000fe20000000f00 */
[----:B------:R-:W-:Y:S01]  /*2010*/  IMAD.U32 R4, R48, -0x80000000, RZ ;  /* 0x8000000030047824 */ /* 0x000fe200078e00ff */
[----:B------:R-:W-:Y:S02]  /*2020*/  USHF.L.U32 UR6, UR6, 0x7, URZ ;  /* 0x0000000706067899 */ /* 0x000fe400080006ff */
[----:B------:R-:W-:Y:S01]  /*2030*/  USHF.L.U32 UR5, UR4, 0x8, URZ ;  /* 0x0000000804057899 */ /* 0x000fe200080006ff */
[----:B-1----:R-:W-:-:S04]  /*2040*/  LEA R3, R0, R3, 0x18 ;  /* 0x0000000300037211 */ /* 0x002fc800078ec0ff */
[----:B------:R-:W1:Y:S02]  /*2050*/  SYNCS.PHASECHK.TRANS64.TRYWAIT P0, [R3+URZ+0x40], R4 ;  /* 0x00004004030075a7 */ /* 0x000e6400080011ff */
[----:B-12---:R-:W-:Y:S05]  /*2060*/  @!P0 BRA `(.L_x_24) ;  /* 0x0000000c002c8947 */ /* 0x006fea0003800000 */
.L_x_41:
[----:B------:R-:W-:Y:S01]  /*2070*/  USHF.L.U32 UR4, UR11, 0x3, URZ ;  /* 0x000000030b047899 */ /* 0x000fe200080006ff */
[----:B-1----:R-:W-:Y:S01]  /*2080*/  HFMA2 R3, -RZ, RZ, 0, 0 ;  /* 0x00000000ff037431 */ /* 0x002fe200000001ff */
[----:B------:R-:W-:Y:S02]  /*2090*/  UMOV UR20, UR16 ;  /* 0x0000001000147c82 */ /* 0x000fe40008000000 */
[----:B------:R-:W-:-:S04]  /*20a0*/  UIMAD.WIDE UR28, UR4, 0x55555556, URZ ;  /* 0x55555556041c78a5 */ /* 0x000fc8000f8e02ff */
[----:B------:R-:W-:-:S03]  /*20b0*/  ULEA.HI UR29, UR29, UR29, URZ, 0x1 ;  /* 0x0000001d1d1d7291 */ /* 0x000fc6000f8f08ff */
[----:B------:R-:W-:Y:S01]  /*20c0*/  UMOV UR28, URZ ;  /* 0x000000ff001c7c82 */ /* 0x000fe20008000000 */
[----:B------:R-:W-:-:S12]  /*20d0*/  UIMAD UR29, UR29, -0x3, UR4 ;  /* 0xfffffffd1d1d78a4 */ /* 0x000fd8000f8e0204 */
.L_x_26:
[----:B-1----:R-:W1:Y:S01]  /*20e0*/  LDTM.x32 R4, tmem[UR20] ;  /* 0x00000014000479ee */ /* 0x002e6200082c0000 */
[----:B------:R-:W-:-:S04]  /*20f0*/  IMAD.U32 R0, RZ, RZ, UR29 ;  /* 0x0000001dff007e24 */ /* 0x000fc8000f8e00ff */
[----:B------:R-:W-:Y:S01]  /*2100*/  IMAD R40, R0, 0x2000, R49 ;  /* 0x0000200000287824 */ /* 0x000fe200078e0231 */
[----:B-1----:R-:W-:Y:S02]  /*2110*/  FMNMX.NAN R42, |R19|, |R35|, !PT ;  /* 0x40000023132a7209 */ /* 0x002fe40007820200 */
[----:B------:R-:W-:Y:S02]  /*2120*/  F2FP.BF16.F32.PACK_AB R39, R11, R10 ;  /* 0x0000000a0b27723e */ /* 0x000fe400000010ff */
[----:B------:R-:W-:Y:S02]  /*2130*/  F2FP.BF16.F32.PACK_AB R37, R7, R6 ;  /* 0x000000060725723e */ /* 0x000fe400000010ff */
[----:B------:R-:W-:Y:S02]  /*2140*/  F2FP.BF16.F32.PACK_AB R38, R9, R8 ;  /* 0x000000080926723e */ /* 0x000fe400000010ff */
[----:B------:R-:W-:Y:S02]  /*2150*/  F2FP.BF16.F32.PACK_AB R36, R5, R4 ;  /* 0x000000040524723e */ /* 0x000fe400000010ff */
[----:B------:R-:W-:-:S02]  /*2160*/  FMNMX.NAN R52, |R15|, |R31|, !PT ;  /* 0x4000001f0f347209 */ /* 0x000fc40007820200 */
[----:B------:R-:W-:Y:S01]  /*2170*/  FMNMX.NAN R43, |R14|, |R30|, !PT ;  /* 0x4000001e0e2b7209 */ /* 0x000fe20007820200 */
[----:B------:R1:W-:Y:S01]  /*2180*/  STS.128 [R40], R36 ;  /* 0x0000002428007388 */ /* 0x0003e20000000c00 */
[----:B------:R-:W-:Y:S02]  /*2190*/  FMNMX3.NAN R11, |R11|, |R27|, R42, !PT ;  /* 0x4000001b0b0b7276 */ /* 0x000fe4000782022a */
[----:B------:R-:W-:Y:S02]  /*21a0*/  FMNMX.NAN R41, |R18|, |R34|, !PT ;  /* 0x4000002212297209 */ /* 0x000fe40007820200 */
[----:B------:R-:W-:Y:S02]  /*21b0*/  FMNMX.NAN R42, |R17|, |R33|, !PT ;  /* 0x40000021112a7209 */ /* 0x000fe40007820200 */
[----:B------:R-:W-:Y:S02]  /*21c0*/  FMNMX3.NAN R52, |R7|, |R23|, R52, !PT ;  /* 0x4000001707347276 */ /* 0x000fe40007820234 */
[----:B------:R-:W-:-:S02]  /*21d0*/  FMNMX3.NAN R7, |R6|, |R22|, R43, !PT ;  /* 0x4000001606077276 */ /* 0x000fc4000782022b */
[----:B------:R-:W-:Y:S02]  /*21e0*/  FMNMX.NAN R6, |R13|, |R29|, !PT ;  /* 0x4000001d0d067209 */ /* 0x000fe40007820200 */
[-C--:B------:R-:W-:Y:S02]  /*21f0*/  FMNMX3.NAN R10, |R10|, |R26|.reuse, R41, !PT ;  /* 0x4000001a0a0a7276 */ /* 0x080fe40007820229 */
[----:B------:R-:W-:Y:S02]  /*2200*/  FMNMX3.NAN R9, |R9|, |R25|, R42, !PT ;  /* 0x4000001909097276 */ /* 0x000fe4000782022a */
[----:B------:R-:W-:Y:S02]  /*2210*/  F2FP.BF16.F32.PACK_AB R47, R27, R26 ;  /* 0x0000001a1b2f723e */ /* 0x000fe400000010ff */
[----:B------:R-:W-:Y:S02]  /*2220*/  F2FP.BF16.F32.PACK_AB R45, R23, R22 ;  /* 0x00000016172d723e */ /* 0x000fe400000010ff */
[----:B------:R-:W-:-:S02]  /*2230*/  F2FP.BF16.F32.PACK_AB R46, R25, R24 ;  /* 0x00000018192e723e */ /* 0x000fc400000010ff */
[----:B------:R-:W-:Y:S02]  /*2240*/  F2FP.BF16.F32.PACK_AB R44, R21, R20 ;  /* 0x00000014152c723e */ /* 0x000fe400000010ff */
[----:B------:R-:W-:Y:S02]  /*2250*/  F2FP.BF16.F32.PACK_AB R43, R35, R34 ;  /* 0x00000022232b723e */ /* 0x000fe400000010ff */
[----:B------:R-:W-:Y:S02]  /*2260*/  F2FP.BF16.F32.PACK_AB R41, R31, R30 ;  /* 0x0000001e1f29723e */ /* 0x000fe400000010ff */
[----:B------:R-:W-:Y:S02]  /*2270*/  F2FP.BF16.F32.PACK_AB R42, R33, R32 ;  /* 0x00000020212a723e */ /* 0x000fe400000010ff */
[----:B-1----:R-:W-:Y:S02]  /*2280*/  F2FP.BF16.F32.PACK_AB R38, R17, R16 ;  /* 0x000000101126723e */ /* 0x002fe400000010ff */
[----:B------:R-:W-:Y:S01]  /*2290*/  F2FP.BF16.F32.PACK_AB R36, R13, R12 ;  /* 0x0000000c0d24723e */ /* 0x000fe200000010ff */
[----:B------:R-:W-:Y:S01]  /*22a0*/  IMAD R13, R0, 0x2000, R51 ;  /* 0x00002000000d7824 */ /* 0x000fe200078e0233 */
[----:B------:R-:W-:-:S02]  /*22b0*/  F2FP.BF16.F32.PACK_AB R39, R19, R18 ;  /* 0x000000121327723e */ /* 0x000fc400000010ff */
[----:B------:R-:W-:Y:S02]  /*22c0*/  F2FP.BF16.F32.PACK_AB R37, R15, R14 ;  /* 0x0000000e0f25723e */ /* 0x000fe400000010ff */
[-C--:B------:R-:W-:Y:S01]  /*22d0*/  FMNMX.NAN R17, |R12|, |R28|.reuse, !PT ;  /* 0x4000001c0c117209 */ /* 0x080fe20007820200 */
[C---:B------:R-:W-:Y:S01]  /*22e0*/  IMAD R12, R0.reuse, 0x2000, R53 ;  /* 0x00002000000c7824 */ /* 0x040fe200078e0235 */
[----:B------:R-:W-:Y:S01]  /*22f0*/  F2FP.BF16.F32.PACK_AB R40, R29, R28 ;  /* 0x0000001c1d28723e */ /* 0x000fe200000010ff */
[----:B------:R-:W-:Y:S01]  /*2300*/  IMAD R0, R0, 0x2000, R50 ;  /* 0x0000200000007824 */ /* 0x000fe200078e0232 */
[----:B------:R1:W-:Y:S01]  /*2310*/  STS.128 [R13], R36 ;  /* 0x000000240d007388 */ /* 0x0003e20000000c00 */
[----:B------:R-:W-:Y:S02]  /*2320*/  FMNMX.NAN R15, |R16|, |R32|, !PT ;  /* 0x40000020100f7209 */ /* 0x000fe40007820200 */
[----:B------:R-:W-:Y:S01]  /*2330*/  FMNMX3.NAN R6, |R5|, |R21|, R6, !PT ;  /* 0x4000001505067276 */ /* 0x000fe20007820206 */
[----:B------:R1:W-:Y:S01]  /*2340*/  STS.128 [R12], R44 ;  /* 0x0000002c0c007388 */ /* 0x0003e20000000c00 */
[----:B------:R-:W-:-:S03]  /*2350*/  FMNMX3.NAN R15, |R8|, |R24|, R15, !PT ;  /* 0x40000018080f7276 */ /* 0x000fc6000782020f */
[----:B------:R1:W-:Y:S01]  /*2360*/  STS.128 [R0], R40 ;  /* 0x0000002800007388 */ /* 0x0003e20000000c00 */
[----:B------:R2:W-:Y:S06]  /*2370*/  MEMBAR.ALL.CTA ;  /* 0x0000000000007992 */ /* 0x0005ec0000008000 */
[----:B--2---:R-:W2:Y:S02]  /*2380*/  FENCE.VIEW.ASYNC.S ;  /* 0x00000000000073c6 */ /* 0x004ea40000000000 */
[----:B--2---:R-:W-:Y:S06]  /*2390*/  BAR.SYNC.DEFER_BLOCKING 0x2, 0x80 ;  /* 0x0082000000007b1d */ /* 0x004fec0000010000 */
[----:B------:R-:W-:Y:S05]  /*23a0*/  BRA.U !UP4, `(.L_x_25) ;  /* 0x000000010c187547 */ /* 0x000fea000b800000 */
[----:B------:R-:W-:-:S04]  /*23b0*/  USHF.L.U32 UR4, UR29, 0xc, URZ ;  /* 0x0000000c1d047899 */ /* 0x000fc800080006ff */
[----:B------:R-:W-:-:S04]  /*23c0*/  UIADD3 UR4, UPT, UPT, UR9, UR4, UR4 ;  /* 0x0000000409047290 */ /* 0x000fc8000fffe004 */
[----:B------:R-:W-:-:S09]  /*23d0*/  UIADD3 UR4, UPT, UPT, UR4, 0x400, URZ ;  /* 0x0000040004047890 */ /* 0x000fd2000fffe0ff */
[----:B------:R2:W-:Y:S01]  /*23e0*/  UTMASTG.2D [UR4], [UR24], desc[URZ] ;  /* 0x0000ff04180073b5 */ /* 0x0005e20008009000 */
[----:B------:R0:W-:Y:S01]  /*23f0*/  UTMACMDFLUSH ;  /* 0x00000000000079b7 */ /* 0x0001e20000000000 */
[----:B--2---:R-:W-:-:S04]  /*2400*/  DEPBAR.LE SB0, 0x2 ;  /* 0x000080800000791a */ /* 0x004fc80000000000 */
.L_x_25:
[----:B------:R-:W-:Y:S01]  /*2410*/  BAR.SYNC.DEFER_BLOCKING 0x2, 0x80 ;  /* 0x0082000000007b1d */ /* 0x000fe20000010000 */
[----:B------:R-:W-:Y:S01]  /*2420*/  UIADD3 UR29, UPT, UPT, UR29, 0x1, URZ ;  /* 0x000000011d1d7890 */ /* 0x000fe2000fffe0ff */
[----:B------:R-:W-:Y:S01]  /*2430*/  FMNMX.NAN R11, R11, R52, !PT ;  /* 0x000000340b0b7209 */ /* 0x000fe20007820000 */
[----:B------:R-:W-:Y:S01]  /*2440*/  UIADD3 UR28, UPT, UPT, UR28, 0x1, URZ ;  /* 0x000000011c1c7890 */ /* 0x000fe2000fffe0ff */
[----:B------:R-:W-:Y:S01]  /*2450*/  FMNMX3.NAN R4, |R4|, |R20|, R17, !PT ;  /* 0x4000001404047276 */ /* 0x000fe20007820211 */
[----:B------:R-:W-:Y:S01]  /*2460*/  UISETP.NE.AND UP0, UPT, UR29, 0x3, UPT ;  /* 0x000000031d00788c */ /* 0x000fe2000bf05270 */
[----:B------:R-:W-:Y:S01]  /*2470*/  FMNMX.NAN R7, R10, R7, !PT ;  /* 0x000000070a077209 */ /* 0x000fe20007820000 */
[----:B------:R-:W-:Y:S01]  /*2480*/  UIADD3 UR20, UPT, UPT, UR20, 0x20, URZ ;  /* 0x0000002014147890 */ /* 0x000fe2000fffe0ff */
[----:B------:R-:W-:Y:S01]  /*2490*/  FMNMX3.NAN R6, R6, R9, R11, !PT ;  /* 0x0000000906067276 */ /* 0x000fe2000782000b */
[----:B------:R-:W-:Y:S01]  /*24a0*/  USEL UR29, UR29, URZ, UP0 ;  /* 0x000000ff1d1d7287 */ /* 0x000fe20008000000 */
[----:B------:R-:W-:Y:S01]  /*24b0*/  FMNMX3.NAN R7, R4, R15, R7, !PT ;  /* 0x0000000f04077276 */ /* 0x000fe20007820007 */
[----:B------:R-:W-:-:S02]  /*24c0*/  UISETP.NE.AND UP0, UPT, UR28, 0x8, UPT ;  /* 0x000000081c00788c */ /* 0x000fc4000bf05270 */
[----:B------:R-:W-:Y:S01]  /*24d0*/  UIADD3 UR5, UPT, UPT, UR5, 0x20, URZ ;  /* 0x0000002005057890 */ /* 0x000fe2000fffe0ff */
[----:B------:R-:W-:-:S04]  /*24e0*/  FMNMX3.NAN R6, R7, R6, RZ, !PT ;  /* 0x0000000607067276 */ /* 0x000fc800078200ff */
[----:B------:R-:W-:Y:S02]  /*24f0*/  FMNMX R3, R6, R3, !PT ;  /* 0x0000000306037209 */ /* 0x000fe40007800000 */
[----:B------:R-:W-:Y:S05]  /*2500*/  BRA.U UP0, `(.L_x_26) ;  /* 0xfffffff900f47547 */ /* 0x000fea000b83ffff */
[----:B------:R-:W-:Y:S01]  /*2510*/  CREDUX.MAX.S32 UR4, R3 ;  /* 0x00000000030472cc */ /* 0x000fe20000000200 */
[----:B------:R-:W-:Y:S01]  /*2520*/  BSSY.RECONVERGENT B0, `(.L_x_27) ;  /* 0x000000c000007945 */ /* 0x000fe20003800200 */
[----:B------:R-:W-:-:S11]  /*2530*/  ISETP.NE.AND P0, PT, R2, RZ, PT ;  /* 0x000000ff0200720c */ /* 0x000fd60003f05270 */
[----:B-1----:R-:W-:-:S05]  /*2540*/  IMAD.U32 R0, RZ, RZ, UR4 ;  /* 0x00000004ff007e24 */ /* 0x002fca000f8e00ff */
[----:B------:R1:W-:Y:S01]  /*2550*/  @!P0 STS [UR17+0x37c00], R0 ;  /* 0x037c0000ff008988 */ /* 0x0003e20008000811 */
[----:B------:R-:W-:Y:S01]  /*2560*/  BAR.SYNC.DEFER_BLOCKING 0x2, 0x80 ;  /* 0x0082000000007b1d */ /* 0x000fe20000010000 */
[----:B------:R-:W-:-:S13]  /*2570*/  LOP3.LUT P0, RZ, R2, UR10, RZ, 0xfc, !PT ;  /* 0x0000000a02ff7c12 */ /* 0x000fda000f80fcff */
[----:B------:R-:W-:Y:S05]  /*2580*/  @P0 BRA `(.L_x_28) ;  /* 0x0000000000140947 */ /* 0x000fea0003800000 */
[----:B------:R-:W2:Y:S01]  /*2590*/  LDS.128 R4, [UR8+0x37c00] ;  /* 0x037c0008ff047984 */ /* 0x000ea20008000c00 */
[----:B------:R-:W3:Y:S01]  /*25a0*/  LDC.64 R8, c[0x0][0x640] ;  /* 0x00019000ff087b82 */ /* 0x000ee20000000a00 */
[----:B--2---:R-:W-:-:S04]  /*25b0*/  FMNMX3 R4, R4, RZ, R5, !PT ;  /* 0x000000ff04047276 */ /* 0x004fc80007800005 */
[----:B------:R-:W-:-:S05]  /*25c0*/  FMNMX3 R7, R4, R6, R7, !PT ;  /* 0x0000000604077276 */ /* 0x000fca0007800007 */
[----:B---3--:R2:W-:Y:S02]  /*25d0*/  REDG.E.MAX.S32.STRONG.GPU desc[UR26][R8.64], R7 ;  /* 0x000000070800798e */ /* 0x0085e4000d12e31a */
.L_x_28:
[----:B------:R-:W-:Y:S05]  /*25e0*/  BSYNC.RECONVERGENT B0 ;  /* 0x0000000000007941 */ /* 0x000fea0003800200 */
.L_x_27:
[----:B------:R-:W3:Y:S01]  /*25f0*/  LDCU.64 UR4, c[0x0][0x648] ;  /* 0x0000c900ff0477ac */ /* 0x000ee20008000a00 */
[----:B------:R-:W-:Y:S01]  /*2600*/  LOP3.LUT R48, R48, 0x1, RZ, 0x3c, !PT ;  /* 0x0000000130307812 */ /* 0x000fe200078e3cff */
[----:B------:R-:W-:Y:S01]  /*2610*/  UIADD3 UR18, UPT, UPT, UR12, UR18, URZ ;  /* 0x000000120c127290 */ /* 0x000fe2000fffe0ff */
[----:B------:R-:W-:-:S03]  /*2620*/  ELECT P0, URZ, PT ;  /* 0x0000000000ff782f */ /* 0x000fc60003800000 */
[----:B------:R-:W-:Y:S02]  /*2630*/  UISETP.GE.AND UP0, UPT, UR18, 0x200, UPT ;  /* 0x000002001200788c */ /* 0x000fe4000bf06270 */
[----:B------:R-:W-:Y:S02]  /*2640*/  UIADD3 UR11, UPT, UPT, UR11, 0x1, URZ ;  /* 0x000000010b0b7890 */ /* 0x000fe4000fffe0ff */
[----:B---3--:R-:W-:-:S06]  /*2650*/  UIMAD.WIDE.U32 UR28, UR18, UR5, URZ ;  /* 0x00000005121c72a5 */ /* 0x008fcc000f8e00ff */
[----:B-1----:R-:W-:Y:S01]  /*2660*/  @P0 IMAD.MOV.U32 R0, RZ, RZ, 0x1 ;  /* 0x00000001ff000424 */ /* 0x002fe200078e00ff */
[----:B------:R-:W1:Y:S03]  /*2670*/  LDCU UR5, c[0x0][0x658] ;  /* 0x0000cb00ff0577ac */ /* 0x000e660008000800 */
[----:B------:R3:W-:Y:S01]  /*2680*/  @P0 SYNCS.ARRIVE.TRANS64.ART0 RZ, [UR7+0x48], R0 ;  /* 0x00004800ffff09a7 */ /* 0x0007e20008500007 */
        /* <DEDUP_REMOVED lines=10> */
[----:B------:R-:W-:-:S04]  /*2730*/  UIADD3 UR20, UPT, UPT, UR29, UR20, URZ ;  /* 0x000000141d147290 */ /* 0x000fc8000fffe0ff */
[----:B------:R-:W-:-:S04]  /*2740*/  USHF.R.U32.HI UR28, URZ, UR13, UR20 ;  /* 0x0000000dff1c7299 */ /* 0x000fc80008011614 */
[----:B-1----:R-:W-:Y:S01]  /*2750*/  UIMAD.WIDE.U32 UR30, UR28, UR5, URZ ;  /* 0x000000051c1e72a5 */ /* 0x002fe2000f8e00ff */
[----:B------:R-:W1:Y:S06]  /*2760*/  LDCU UR5, c[0x0][0x654] ;  /* 0x0000ca80ff0577ac */ /* 0x000e6c0008000800 */
[----:B------:R-:W-:Y:S02]  /*2770*/  UMOV UR29, UR31 ;  /* 0x0000001f001d7c82 */ /* 0x000fe40008000000 */
[----:B------:R-:W-:-:S04]  /*2780*/  UIADD3 UR20, UPT, UPT, UR28, -UR29, URZ ;  /* 0x8000001d1c147290 */ /* 0x000fc8000fffe0ff */
[----:B------:R-:W-:-:S04]  /*2790*/  USHF.R.U32.HI UR20, URZ, UR15, UR20 ;  /* 0x0000000fff147299 */ /* 0x000fc80008011614 */
[----:B------:R-:W-:Y:S02]  /*27a0*/  UIADD3 UR29, UPT, UPT, UR29, UR20, URZ ;  /* 0x000000141d1d7290 */ /* 0x000fe4000fffe0ff */
[----:B------:R-:W-:Y:S02]  /*27b0*/  UIADD3 UR20, UPT, UPT, -UR28, URZ, URZ ;  /* 0x000000ff1c147290 */ /* 0x000fe4000fffe1ff */
[----:B------:R-:W-:Y:S02]  /*27c0*/  USHF.R.U32.HI UR29, URZ, UR14, UR29 ;  /* 0x0000000eff1d7299 */ /* 0x000fe4000801161d */
[----:B-1----:R-:W-:Y:S02]  /*27d0*/  UIMAD UR6, UR5, UR20, UR6 ;  /* 0x00000014050672a4 */ /* 0x002fe4000f8e0206 */
[----:B------:R-:W-:-:S04]  /*27e0*/  UIADD3 UR29, UPT, UPT, -UR29, URZ, URZ ;  /* 0x000000ff1d1d7290 */ /* 0x000fc8000fffe1ff */
[----:B------:R-:W-:Y:S01]  /*27f0*/  UIMAD UR4, UR4, UR29, UR28 ;  /* 0x0000001d040472a4 */ /* 0x000fe2000f8e021c */
[----:B---3--:R-:W-:Y:S11]  /*2800*/  BRA.U !UP0, `(.L_x_29) ;  /* 0xfffffff508f87547 */ /* 0x008ff6000b83ffff */
.L_x_23:
[----:B------:R-:W-:Y:S01]  /*2810*/  BAR.SYNC.DEFER_BLOCKING 0x2, 0x80 ;  /* 0x0082000000007b1d */ /* 0x000fe20000010000 */
[----:B------:R-:W-:-:S04]  /*2820*/  ULOP3.LUT UR9, UR19, 0xffff, URZ, 0xc0, !UPT ;  /* 0x0000ffff13097892 */ /* 0x000fc8000f8ec0ff */
[----:B------:R-:W-:-:S03]  /*2830*/  USHF.R.U32.HI UR9, URZ, 0x5, UR9 ;  /* 0x00000005ff097899 */ /* 0x000fc60008011609 */
[----:B------:R-:W3:Y:S01]  /*2840*/  S2UR UR4, SR_CgaCtaId ;  /* 0x00000000000479c3 */ /* 0x000ee20000008800 */
[----:B------:R-:W-:Y:S01]  /*2850*/  UMOV UR6, 0xffff ;  /* 0x0000ffff00067882 */ /* 0x000fe20000000000 */
[----:B------:R-:W-:Y:S02]  /*2860*/  UIADD3 UR8, UPT, UPT, UR9, 0x10, URZ ;  /* 0x0000001009087890 */ /* 0x000fe4000fffe0ff */
[----:B------:R-:W-:Y:S01]  /*2870*/  USHF.L.U32 UR6, UR6, UR9, URZ ;  /* 0x0000000906067299 */ /* 0x000fe200080006ff */
[----:B------:R-:W-:Y:S01]  /*2880*/  NOP ;  /* 0x0000000000007918 */ /* 0x000fe20000000000 */
[----:B------:R-:W-:Y:S02]  /*2890*/  UMOV UR5, 0x50 ;  /* 0x0000005000057882 */ /* 0x000fe40000000000 */
[----:B---3--:R-:W-:-:S03]  /*28a0*/  ULEA UR4, UR4, UR5, 0x18 ;  /* 0x0000000504047291 */ /* 0x008fc6000f8ec0ff */
[----:B------:R-:W-:Y:S02]  /*28b0*/  UMOV UR5, 0x1 ;  /* 0x0000000100057882 */ /* 0x000fe40000000000 */
[----:B------:R-:W-:-:S04]  /*28c0*/  USHF.L.U32 UR8, UR5, UR8, URZ ;  /* 0x0000000805087299 */ /* 0x000fc800080006ff */
[----:B------:R-:W3:Y:S01]  /*28d0*/  LDS R0, [UR4] ;  /* 0x00000004ff007984 */ /* 0x000ee20008000800 */
[----:B------:R-:W-:-:S04]  /*28e0*/  ULOP3.LUT UR8, UR8, UR6, URZ, 0xfc, !UPT ;  /* 0x0000000608087292 */ /* 0x000fc8000f8efcff */
[----:B------:R-:W-:Y:S01]  /*28f0*/  ULOP3.LUT UR6, UR8, 0xffff, URZ, 0xc0, !UPT ;  /* 0x0000ffff08067892 */ /* 0x000fe2000f8ec0ff */
[----:B---3--:R-:W-:-:S13]  /*2900*/  R2UR UR7, R0 ;  /* 0x00000000000772ca */ /* 0x008fda00000e0000 */
[----:B------:R-:W-:-:S04]  /*2910*/  ULOP3.LUT UR5, UR8, 0xffff, UR7, 0x80, !UPT ;  /* 0x0000ffff08057892 */ /* 0x000fc8000f8e8007 */
[----:B------:R-:W-:-:S09]  /*2920*/  UISETP.NE.AND UP0, UPT, UR5, UR6, UPT ;  /* 0x000000060500728c */ /* 0x000fd2000bf05270 */
[----:B------:R-:W-:Y:S05]  /*2930*/  BRA.U UP0, `(.L_x_30) ;  /* 0x00000001004c7547 */ /* 0x000fea000b800000 */
[----:B------:R-:W-:Y:S02]  /*2940*/  USHF.R.U32.HI UR5, URZ, 0x10, UR8 ;  /* 0x00000010ff057899 */ /* 0x000fe40008011608 */
[----:B------:R-:W-:-:S04]  /*2950*/  USHF.R.U32.HI UR6, URZ, 0x10, UR7 ;  /* 0x00000010ff067899 */ /* 0x000fc80008011607 */
[----:B------:R-:W-:-:S04]  /*2960*/  ULOP3.LUT UR6, UR6, UR5, URZ, 0xc0, !UPT ;  /* 0x0000000506067292 */ /* 0x000fc8000f8ec0ff */
[----:B------:R-:W-:-:S09]  /*2970*/  UISETP.NE.AND UP0, UPT, UR6, UR5, UPT ;  /* 0x000000050600728c */ /* 0x000fd2000bf05270 */
[----:B------:R-:W-:Y:S05]  /*2980*/  BRA.U UP0, `(.L_x_31) ;  /* 0x00000001002c7547 */ /* 0x000fea000b800000 */
[----:B-1----:R-:W1:Y:S01]  /*2990*/  S2R R2, SR_LANEID ;  /* 0x0000000000027919 */ /* 0x002e620000000000 */
[----:B------:R-:W-:Y:S01]  /*29a0*/  ULOP3.LUT UR8, URZ, UR8, URZ, 0x33, !UPT ;  /* 0x00000008ff087292 */ /* 0x000fe2000f8e33ff */
[----:B------:R-:W-:Y:S02]  /*29b0*/  VOTEU.ANY UR6, UPT, PT ;  /* 0x0000000000067886 */ /* 0x000fe400038e0100 */
[----:B------:R-:W-:-:S03]  /*29c0*/  UFLO.U32 UR6, UR6 ;  /* 0x00000006000672bd */ /* 0x000fc600080e0000 */
[----:B------:R-:W-:-:S04]  /*29d0*/  IMAD.U32 R0, RZ, RZ, UR8 ;  /* 0x00000008ff007e24 */ /* 0x000fc8000f8e00ff */
[----:B------:R-:W3:Y:S02]  /*29e0*/  REDUX UR5, R0 ;  /* 0x00000000000573c4 */ /* 0x000ee40000000000 */
[----:B------:R4:W-:Y:S01]  /*29f0*/  UTCATOMSWS.AND URZ, UR8 ;  /* 0x0000000800ff79e3 */ /* 0x0009e20008000000 */
[----:B-1----:R-:W-:Y:S02]  /*2a00*/  ISETP.EQ.U32.AND P0, PT, R2, UR6, PT ;  /* 0x0000000602007c0c */ /* 0x002fe4000bf02070 */
[----:B---3--:R-:W-:-:S11]  /*2a10*/  MOV R2, UR5 ;  /* 0x0000000500027c02 */ /* 0x008fd60008000f00 */
[----:B------:R4:W-:Y:S01]  /*2a20*/  @P0 ATOMS.AND RZ, [UR4], R2 ;  /* 0x00000002ffff098c */ /* 0x0009e2000a800004 */
[----:B------:R-:W-:Y:S05]  /*2a30*/  BRA `(.L_x_32) ;  /* 0x0000000000147947 */ /* 0x000fea0003800000 */
.L_x_31:
[----:B-1----:R-:W-:Y:S02]  /*2a40*/  MOV R2, 0x2a60 ;  /* 0x00002a6000027802 */ /* 0x002fe40000000f00 */
[----:B--2---:R-:W-:Y:S05]  /*2a50*/  CALL.REL.NOINC `($__internal_0_$__cuda_sm10x_tcgen05_guardrail_trap_col_being_dealloced_not_returned_by_alloc) ;  /* 0x0000000000c87944 */ /* 0x004fea0003c00000 */
[----:B------:R-:W-:Y:S05]  /*2a60*/  BRA `(.L_x_32) ;  /* 0x0000000000087947 */ /* 0x000fea0003800000 */
.L_x_30:
[----:B-1----:R-:W-:Y:S02]  /*2a70*/  MOV R2, 0x2a90 ;  /* 0x00002a9000027802 */ /* 0x002fe40000000f00 */
[----:B--2---:R-:W-:Y:S05]  /*2a80*/  CALL.REL.NOINC `($__internal_2_$__cuda_sm10x_tcgen05_guardrail_trap_unallocated_columns_being_dealloced) ;  /* 0x0000000000d47944 */ /* 0x004fea0003c00000 */
.L_x_32:
[----:B------:R-:W-:Y:S01]  /*2a90*/  NOP ;  /* 0x0000000000007918 */ /* 0x000fe20000000000 */
[----:B------:R-:W-:-:S04]  /*2aa0*/  DEPBAR.LE SB0, 0x0 ;  /* 0x000080000000791a */ /* 0x000fc80000000000 */
[----:B----4-:R-:W-:Y:S05]  /*2ab0*/  EXIT ;  /* 0x000000000000794d */ /* 0x010fea0003800000 */
.L_x_6:
[----:B------:R-:W-:Y:S02]  /*2ac0*/  MOV R6, UR17 ;  /* 0x0000001100067c02 */ /* 0x000fe40008000f00 */
[----:B------:R-:W-:Y:S02]  /*2ad0*/  MOV R7, UR17 ;  /* 0x0000001100077c02 */ /* 0x000fe40008000f00 */
[----:B------:R-:W-:-:S07]  /*2ae0*/  MOV R0, UR25 ;  /* 0x0000001900007c02 */ /* 0x000fce0008000f00 */
.L_x_33:
[----:B-1----:R1:W2:Y:S02]  /*2af0*/  SYNCS.PHASECHK.TRANS64.TRYWAIT P0, [R0+URZ+0x20], R7 ;  /* 0x00002007000075a7 */ /* 0x0022a400080011ff */
[----:B--2---:R-:W-:Y:S05]  /*2b00*/  @!P0 NANOSLEEP.SYNCS 0x989680 ;  /* 0x009896800000895d */ /* 0x004fea0003900000 */
[----:B------:R-:W2:Y:S02]  /*2b10*/  @!P0 SYNCS.PHASECHK.TRANS64 P0, [R0+URZ+0x20], R7 ;  /* 0x00002007000085a7 */ /* 0x000ea400080010ff */
[----:B--2---:R-:W-:Y:S05]  /*2b20*/  @!P0 BRA `(.L_x_33) ;  /* 0xfffffffc00f08947 */ /* 0x004fea000383ffff */
[----:B------:R-:W-:Y:S05]  /*2b30*/  BRA `(.L_x_5) ;  /* 0xffffffdc00b07947 */ /* 0x000fea000383ffff */
.L_x_9:
[----:B------:R-:W-:Y:S02]  /*2b40*/  MOV R6, UR6 ;  /* 0x0000000600067c02 */ /* 0x000fe40008000f00 */
[----:B------:R-:W-:Y:S02]  /*2b50*/  MOV R7, UR6 ;  /* 0x0000000600077c02 */ /* 0x000fe40008000f00 */
[----:B------:R-:W-:-:S07]  /*2b60*/  MOV R0, UR4 ;  /* 0x0000000400007c02 */ /* 0x000fce0008000f00 */
.L_x_34:
[----:B-1----:R1:W5:Y:S02]  /*2b70*/  SYNCS.PHASECHK.TRANS64.TRYWAIT P0, [R0+URZ+0x20], R7 ;  /* 0x00002007000075a7 */ /* 0x00236400080011ff */
[----:B-----5:R-:W-:Y:S05]  /*2b80*/  @!P0 NANOSLEEP.SYNCS 0x989680 ;  /* 0x009896800000895d */ /* 0x020fea0003900000 */
[----:B------:R-:W5:Y:S02]  /*2b90*/  @!P0 SYNCS.PHASECHK.TRANS64 P0, [R0+URZ+0x20], R7 ;  /* 0x00002007000085a7 */ /* 0x000f6400080010ff */
[----:B-----5:R-:W-:Y:S05]  /*2ba0*/  @!P0 BRA `(.L_x_34) ;  /* 0xfffffffc00f08947 */ /* 0x020fea000383ffff */
[----:B------:R-:W-:Y:S05]  /*2bb0*/  BRA `(.L_x_35) ;  /* 0xffffffe000a87947 */ /* 0x000fea000383ffff */
.L_x_12:
[----:B------:R-:W-:Y:S02]  /*2bc0*/  MOV R0, UR12 ;  /* 0x0000000c00007c02 */ /* 0x000fe40008000f00 */
[-C--:B------:R-:W-:Y:S02]  /*2bd0*/  MOV R6, R2.reuse ;  /* 0x0000000200067202 */ /* 0x080fe40000000f00 */
[----:B------:R-:W-:-:S07]  /*2be0*/  MOV R7, R2 ;  /* 0x0000000200077202 */ /* 0x000fce0000000f00 */
.L_x_36:
[----:B-1----:R1:W4:Y:S02]  /*2bf0*/  SYNCS.PHASECHK.TRANS64.TRYWAIT P0, [R0+URZ+0x48], R7 ;  /* 0x00004807000075a7 */ /* 0x00232400080011ff */
[----:B----4-:R-:W-:Y:S05]  /*2c00*/  @!P0 NANOSLEEP.SYNCS 0x989680 ;  /* 0x009896800000895d */ /* 0x010fea0003900000 */
[----:B------:R-:W4:Y:S02]  /*2c10*/  @!P0 SYNCS.PHASECHK.TRANS64 P0, [R0+URZ+0x48], R7 ;  /* 0x00004807000085a7 */ /* 0x000f2400080010ff */
[----:B----4-:R-:W-:Y:S05]  /*2c20*/  @!P0 BRA `(.L_x_36) ;  /* 0xfffffffc00f08947 */ /* 0x010fea000383ffff */
[----:B------:R-:W-:Y:S05]  /*2c30*/  BRA `(.L_x_37) ;  /* 0xffffffe400dc7947 */ /* 0x000fea000383ffff */
.L_x_14:
[----:B------:R-:W-:Y:S02]  /*2c40*/  MOV R6, UR26 ;  /* 0x0000001a00067c02 */ /* 0x000fe40008000f00 */
[----:B------:R-:W-:Y:S02]  /*2c50*/  MOV R7, UR26 ;  /* 0x0000001a00077c02 */ /* 0x000fe40008000f00 */
[----:B------:R-:W-:Y:S07]  /*2c60*/  MOV R0, UR17 ;  /* 0x0000001100007c02 */ /* 0x000fee0008000f00 */
.L_x_38:
[----:B-1----:R1:W4:Y:S02]  /*2c70*/  SYNCS.PHASECHK.TRANS64.TRYWAIT P1, [R0+URZ], R7 ;  /* 0x00000007000075a7 */ /* 0x00232400080211ff */
[----:B----4-:R-:W-:Y:S05]  /*2c80*/  @!P1 NANOSLEEP.SYNCS 0x989680 ;  /* 0x009896800000995d */ /* 0x010fea0003900000 */
[----:B------:R-:W4:Y:S02]  /*2c90*/  @!P1 SYNCS.PHASECHK.TRANS64 P1, [R0+URZ], R7 ;  /* 0x00000007000095a7 */ /* 0x000f2400080210ff */
[----:B----4-:R-:W-:Y:S05]  /*2ca0*/  @!P1 BRA `(.L_x_38) ;  /* 0xfffffffc00f09947 */ /* 0x010fea000383ffff */
[----:B------:R-:W-:Y:S05]  /*2cb0*/  BRA `(.L_x_13) ;  /* 0xffffffe800407947 */ /* 0x000fea000383ffff */
.L_x_17:
[----:B------:R-:W-:-:S07]  /*2cc0*/  MOV R7, R6 ;  /* 0x0000000600077202 */ /* 0x000fce0000000f00 */
.L_x_39:
[----:B-1----:R1:W4:Y:S02]  /*2cd0*/  SYNCS.PHASECHK.TRANS64.TRYWAIT P0, [R9+URZ+0x48], R7 ;  /* 0x00004807090075a7 */ /* 0x00232400080011ff */
[----:B----4-:R-:W-:Y:S05]  /*2ce0*/  @!P0 NANOSLEEP.SYNCS 0x989680 ;  /* 0x009896800000895d */ /* 0x010fea0003900000 */
[----:B------:R-:W4:Y:S02]  /*2cf0*/  @!P0 SYNCS.PHASECHK.TRANS64 P0, [R9+URZ+0x48], R7 ;  /* 0x00004807090085a7 */ /* 0x000f2400080010ff */
[----:B----4-:R-:W-:Y:S05]  /*2d00*/  @!P0 BRA `(.L_x_39) ;  /* 0xfffffffc00f08947 */ /* 0x010fea000383ffff */
[----:B------:R-:W-:Y:S05]  /*2d10*/  BRA `(.L_x_10) ;  /* 0xffffffe800bc7947 */ /* 0x000fea000383ffff */
.L_x_24:
[----:B------:R-:W-:-:S07]  /*2d20*/  MOV R5, R4 ;  /* 0x0000000400057202 */ /* 0x000fce0000000f00 */
.L_x_40:
[----:B-1----:R1:W2:Y:S02]  /*2d30*/  SYNCS.PHASECHK.TRANS64.TRYWAIT P0, [R3+URZ+0x40], R5 ;  /* 0x00004005030075a7 */ /* 0x0022a400080011ff */
[----:B--2---:R-:W-:Y:S05]  /*2d40*/  @!P0 NANOSLEEP.SYNCS 0x989680 ;  /* 0x009896800000895d */ /* 0x004fea0003900000 */
[----:B------:R-:W2:Y:S02]  /*2d50*/  @!P0 SYNCS.PHASECHK.TRANS64 P0, [R3+URZ+0x40], R5 ;  /* 0x00004005030085a7 */ /* 0x000ea400080010ff */
[----:B--2---:R-:W-:Y:S05]  /*2d60*/  @!P0 BRA `(.L_x_40) ;  /* 0xfffffffc00f08947 */ /* 0x004fea000383ffff */
[----:B------:R-:W-:Y:S05]  /*2d70*/  BRA `(.L_x_41) ;  /* 0xfffffff000bc7947 */ /* 0x000fea000383ffff */
        .weak           $__internal_0_$__cuda_sm10x_tcgen05_guardrail_trap_col_being_dealloced_not_returned_by_alloc
        .type           $__internal_0_$__cuda_sm10x_tcgen05_guardrail_trap_col_being_dealloced_not_returned_by_alloc,@function
        .size           $__internal_0_$__cuda_sm10x_tcgen05_guardrail_trap_col_being_dealloced_not_returned_by_alloc,($__internal_1_$__cuda_sm10x_tcgen05_guardrail_trap_phase_invalid_during_alloc - $__internal_0_$__cuda_sm10x_tcgen05_guardrail_trap_col_being_dealloced_not_returned_by_alloc)
$__internal_0_$__cuda_sm10x_tcgen05_guardrail_trap_col_being_dealloced_not_returned_by_alloc:
[----:B------:R-:W-:Y:S05]  /*2d80*/  BPT.TRAP 0x1 ;  /* 0x000000040000795c */ /* 0x000fea0000300000 */
[----:B------:R-:W-:-:S04]  /*2d90*/  HFMA2 R3, -RZ, RZ, 0, 0 ;  /* 0x00000000ff037431 */ /* 0x000fc800000001ff */
[----:B------:R-:W-:Y:S05]  /*2da0*/  RET.REL.NODEC R2 `(kernel_cutlass_kernel_cudnngemm_amaxdense_blockscaled_gemm_persistent_amaxSm100BlockScaledPersistentDenseGemmKernel_object_at__TiledMMA_ThrLayoutVMNK11110000_PermutationMNK____MMAAtom_Thr_0) ;  /* 0xffffffd002947950 */ /* 0x000fea0003c3ffff */
        .weak           $__internal_1_$__cuda_sm10x_tcgen05_guardrail_trap_phase_invalid_during_alloc
        .type           $__internal_1_$__cuda_sm10x_tcgen05_guardrail_trap_phase_invalid_during_alloc,@function
        .size           $__internal_1_$__cuda_sm10x_tcgen05_guardrail_trap_phase_invalid_during_alloc,($__internal_2_$__cuda_sm10x_tcgen05_guardrail_trap_unallocated_columns_being_dealloced - $__internal_1_$__cuda_sm10x_tcgen05_guardrail_trap_phase_invalid_during_alloc)
$__internal_1_$__cuda_sm10x_tcgen05_guardrail_trap_phase_invalid_during_alloc:
[----:B------:R-:W-:Y:S05]  /*2db0*/  BPT.TRAP 0x1 ;  /* 0x000000040000795c */ /* 0x000fea0000300000 */
[----:B------:R-:W-:-:S04]  /*2dc0*/  MOV R5, 0x0 ;  /* 0x0000000000057802 */ /* 0x000fc80000000f00 */
[----:B------:R-:W-:Y:S05]  /*2dd0*/  RET.REL.NODEC R4 `(kernel_cutlass_kernel_cudnngemm_amaxdense_blockscaled_gemm_persistent_amaxSm100BlockScaledPersistentDenseGemmKernel_object_at__TiledMMA_ThrLayoutVMNK11110000_PermutationMNK____MMAAtom_Thr_0) ;  /* 0xffffffd004887950 */ /* 0x000fea0003c3ffff */
        .weak           $__internal_2_$__cuda_sm10x_tcgen05_guardrail_trap_unallocated_columns_being_dealloced
        .type           $__internal_2_$__cuda_sm10x_tcgen05_guardrail_trap_unallocated_columns_being_dealloced,@function
        .size           $__internal_2_$__cuda_sm10x_tcgen05_guardrail_trap_unallocated_columns_being_dealloced,(.L_x_45 - $__internal_2_$__cuda_sm10x_tcgen05_guardrail_trap_unallocated_columns_being_dealloced)
$__internal_2_$__cuda_sm10x_tcgen05_guardrail_trap_unallocated_columns_being_dealloced:
[----:B------:R-:W-:Y:S05]  /*2de0*/  BPT.TRAP 0x1 ;  /* 0x000000040000795c */ /* 0x000fea0000300000 */
[----:B------:R-:W-:-:S04]  /*2df0*/  HFMA2 R3, -RZ, RZ, 0, 0 ;  /* 0x00000000ff037431 */ /* 0x000fc800000001ff */
[----:B------:R-:W-:Y:S05]  /*2e00*/  RET.REL.NODEC R2 `(kernel_cutlass_kernel_cudnngemm_amaxdense_blockscaled_gemm_persistent_amaxSm100BlockScaledPersistentDenseGemmKernel_object_at__TiledMMA_ThrLayoutVMNK11110000_PermutationMNK____MMAAtom_Thr_0) ;  /* 0xffffffd0027c7950 */ /* 0x000fea0003c3ffff */
.L_x_42:
[----:B------:R-:W-:-:S00]  /*2e10*/  BRA `(.L_x_42) ;  /* 0xfffffffc00fc7947 */ /* 0x000fc0000383ffff */
[----:B------:R-:W-:-:S00]  /*2e20*/  NOP ;  /* 0x0000000000007918 */ /* 0x000fc00000000000 */
        /* <DEDUP_REMOVED lines=13> */
.L_x_45:


//--------------------- .nv.shared.kernel_cutlass_kernel_cudnngemm_amaxdense_blockscaled_gemm_persistent_amaxSm100BlockScaledPersistentDenseGemmKernel_object_at__TiledMMA_ThrLayoutVMNK11110000_PermutationMNK____MMAAtom_Thr_0 --------------------------
	.section	.nv.shared.kernel_cutlass_kernel_cudnngemm_amaxdense_blockscaled_gemm_persistent_amaxSm100BlockScaledPersistentDenseGemmKernel_object_at__TiledMMA_ThrLayoutVMNK11110000_PermutationMNK____MMAAtom_Thr_0,"aw",@nobits
	.sectionflags	@""
	.align	1024
	.zero		1024


//--------------------- .nv.shared.reserved.0     --------------------------
	.section	.nv.shared.reserved.0,"aw",@nobits
	.align	8
	.weak		__nv_reservedSMEM_offset_0_alias
	.size		__nv_reservedSMEM_offset_0_alias, 0, 64
	.other		__nv_reservedSMEM_offset_0_alias,@"STO_CUDA_RESERVED_SHARED STV_DEFAULT"
__nv_reservedSMEM_offset_0_alias:
	.zero		0
.nv.shared.reserved.0:
	.zero		64
	.weak		__nv_reservedSMEM_allocation_phase
	.type		__nv_reservedSMEM_allocation_phase,@object
	.size		__nv_reservedSMEM_allocation_phase,(.L_0 - __nv_reservedSMEM_allocation_phase)
__nv_reservedSMEM_allocation_phase:
	.zero		1
.L_0:
	.zero		7
	.weak		__nv_reservedSMEM_devtool_atexit_pc
	.type		__nv_reservedSMEM_devtool_atexit_pc,@object
	.size		__nv_reservedSMEM_devtool_atexit_pc,(__nv_reservedSMEM_allocation_mask - __nv_reservedSMEM_devtool_atexit_pc)
__nv_reservedSMEM_devtool_atexit_pc:
	.zero		8
	.weak		__nv_reservedSMEM_allocation_mask
	.type		__nv_reservedSMEM_allocation_mask,@object
	.size		__nv_reservedSMEM_allocation_mask,(.L_2 - __nv_reservedSMEM_allocation_mask)
__nv_reservedSMEM_allocation_mask:
	.zero		4
.L_2:


//--------------------- .nv.constant0.kernel_cutlass_kernel_cudnngemm_amaxdense_blockscaled_gemm_persistent_amaxSm100BlockScaledPersistentDenseGemmKernel_object_at__TiledMMA_ThrLayoutVMNK11110000_PermutationMNK____MMAAtom_Thr_0 --------------------------
	.section	.nv.constant0.kernel_cutlass_kernel_cudnngemm_amaxdense_blockscaled_gemm_persistent_amaxSm100BlockScaledPersistentDenseGemmKernel_object_at__TiledMMA_ThrLayoutVMNK11110000_PermutationMNK____MMAAtom_Thr_0,"a",@progbits
	.sectionflags	@""
	.align	4
.nv.constant0.kernel_cutlass_kernel_cudnngemm_amaxdense_blockscaled_gemm_persistent_amaxSm100BlockScaledPersistentDenseGemmKernel_object_at__TiledMMA_ThrLayoutVMNK11110000_PermutationMNK____MMAAtom_Thr_0:
	.zero		1644


//--------------------- SYMBOLS --------------------------

	.type		.nv.reservedSmem.offset0,@object
	.size		.nv.reservedSmem.offset0,0x4
	.type		.nv.reservedSmem.cap,@object
	.size		.nv.reservedSmem.cap,0x4
